//
// Generated by NVIDIA NVVM Compiler
//
// Compiler Build ID: CL-36424714
// Cuda compilation tools, release 13.0, V13.0.88
// Based on NVVM 20.0.0
//

.version 9.0
.target sm_100
.address_size 64

	// .globl	_Z17digit_of_a_numberPjiiS_
// _ZZ8par_scanPjiS_E5sdata has been demoted

.visible .entry _Z17digit_of_a_numberPjiiS_(
	.param .u64 .ptr .align 1 _Z17digit_of_a_numberPjiiS__param_0,
	.param .u32 _Z17digit_of_a_numberPjiiS__param_1,
	.param .u32 _Z17digit_of_a_numberPjiiS__param_2,
	.param .u64 .ptr .align 1 _Z17digit_of_a_numberPjiiS__param_3
)
{
	.reg .pred 	%p<7>;
	.reg .b32 	%r<47>;
	.reg .b64 	%rd<18>;

	ld.param.u64 	%rd3, [_Z17digit_of_a_numberPjiiS__param_0];
	ld.param.u32 	%r12, [_Z17digit_of_a_numberPjiiS__param_1];
	ld.param.u32 	%r13, [_Z17digit_of_a_numberPjiiS__param_2];
	ld.param.u64 	%rd4, [_Z17digit_of_a_numberPjiiS__param_3];
	cvta.to.global.u64 	%rd1, %rd4;
	cvta.to.global.u64 	%rd2, %rd3;
	mov.u32 	%r14, %ctaid.x;
	mov.u32 	%r15, %ntid.x;
	mov.u32 	%r16, %tid.x;
	mad.lo.s32 	%r45, %r14, %r15, %r16;
	mov.u32 	%r17, %nctaid.x;
	mul.lo.s32 	%r2, %r15, %r17;
	setp.ge.s32 	%p1, %r45, %r12;
	@%p1 bra 	$L__BB0_7;
	add.s32 	%r18, %r45, %r2;
	max.s32 	%r19, %r12, %r18;
	setp.lt.s32 	%p2, %r18, %r12;
	selp.u32 	%r20, 1, 0, %p2;
	add.s32 	%r21, %r18, %r20;
	sub.s32 	%r22, %r19, %r21;
	div.u32 	%r23, %r22, %r2;
	add.s32 	%r3, %r23, %r20;
	and.b32  	%r24, %r3, 3;
	setp.eq.s32 	%p3, %r24, 3;
	@%p3 bra 	$L__BB0_4;
	add.s32 	%r25, %r3, 1;
	and.b32  	%r26, %r25, 3;
	neg.s32 	%r43, %r26;
$L__BB0_3:
	.pragma "nounroll";
	mul.wide.s32 	%rd5, %r45, 4;
	add.s64 	%rd6, %rd1, %rd5;
	add.s64 	%rd7, %rd2, %rd5;
	ld.global.u32 	%r27, [%rd7];
	shr.u32 	%r28, %r27, %r13;
	and.b32  	%r29, %r28, 1;
	st.global.u32 	[%rd6], %r29;
	add.s32 	%r45, %r45, %r2;
	add.s32 	%r43, %r43, 1;
	setp.ne.s32 	%p4, %r43, 0;
	@%p4 bra 	$L__BB0_3;
$L__BB0_4:
	setp.lt.u32 	%p5, %r3, 3;
	@%p5 bra 	$L__BB0_7;
	mul.wide.s32 	%rd11, %r2, 4;
	shl.b32 	%r42, %r2, 2;
$L__BB0_6:
	mul.wide.s32 	%rd8, %r45, 4;
	add.s64 	%rd9, %rd2, %rd8;
	ld.global.u32 	%r30, [%rd9];
	shr.u32 	%r31, %r30, %r13;
	and.b32  	%r32, %r31, 1;
	add.s64 	%rd10, %rd1, %rd8;
	st.global.u32 	[%rd10], %r32;
	add.s64 	%rd12, %rd9, %rd11;
	ld.global.u32 	%r33, [%rd12];
	shr.u32 	%r34, %r33, %r13;
	and.b32  	%r35, %r34, 1;
	add.s64 	%rd13, %rd10, %rd11;
	st.global.u32 	[%rd13], %r35;
	add.s64 	%rd14, %rd12, %rd11;
	ld.global.u32 	%r36, [%rd14];
	shr.u32 	%r37, %r36, %r13;
	and.b32  	%r38, %r37, 1;
	add.s64 	%rd15, %rd13, %rd11;
	st.global.u32 	[%rd15], %r38;
	add.s64 	%rd16, %rd14, %rd11;
	ld.global.u32 	%r39, [%rd16];
	shr.u32 	%r40, %r39, %r13;
	and.b32  	%r41, %r40, 1;
	add.s64 	%rd17, %rd15, %rd11;
	st.global.u32 	[%rd17], %r41;
	add.s32 	%r45, %r42, %r45;
	setp.lt.s32 	%p6, %r45, %r12;
	@%p6 bra 	$L__BB0_6;
$L__BB0_7:
	ret;

}
	// .globl	_Z8par_scanPjiS_
.visible .entry _Z8par_scanPjiS_(
	.param .u64 .ptr .align 1 _Z8par_scanPjiS__param_0,
	.param .u32 _Z8par_scanPjiS__param_1,
	.param .u64 .ptr .align 1 _Z8par_scanPjiS__param_2
)
{
	.reg .pred 	%p<20>;
	.reg .b32 	%r<175>;
	.reg .b64 	%rd<9>;
	// demoted variable
	.shared .align 4 .b8 _ZZ8par_scanPjiS_E5sdata[2528];
	ld.param.u64 	%rd2, [_Z8par_scanPjiS__param_0];
	ld.param.u32 	%r5, [_Z8par_scanPjiS__param_1];
	ld.param.u64 	%rd3, [_Z8par_scanPjiS__param_2];
	mov.u32 	%r1, %tid.x;
	mov.u32 	%r6, %nctaid.x;
	mov.u32 	%r7, %ctaid.y;
	mov.u32 	%r8, %ctaid.x;
	mad.lo.s32 	%r2, %r6, %r7, %r8;
	shl.b32 	%r9, %r2, 9;
	add.s32 	%r3, %r9, %r1;
	setp.ge.s32 	%p1, %r3, %r5;
	@%p1 bra 	$L__BB1_38;
	cvta.to.global.u64 	%rd4, %rd2;
	mul.wide.s32 	%rd5, %r3, 4;
	add.s64 	%rd1, %rd4, %rd5;
	ld.global.u32 	%r10, [%rd1];
	shr.u32 	%r11, %r1, 8;
	add.s32 	%r12, %r11, %r1;
	shl.b32 	%r13, %r12, 2;
	mov.u32 	%r14, _ZZ8par_scanPjiS_E5sdata;
	add.s32 	%r4, %r14, %r13;
	st.shared.u32 	[%r4], %r10;
	bar.sync 	0;
	setp.gt.u32 	%p2, %r1, 255;
	@%p2 bra 	$L__BB1_3;
	shl.b32 	%r15, %r1, 1;
	shr.u32 	%r16, %r1, 7;
	add.s32 	%r17, %r16, %r15;
	shl.b32 	%r18, %r17, 2;
	add.s32 	%r20, %r14, %r18;
	ld.shared.u32 	%r21, [%r20];
	shr.u32 	%r22, %r15, 8;
	add.s32 	%r23, %r22, %r15;
	shl.b32 	%r24, %r23, 2;
	add.s32 	%r25, %r14, %r24;
	ld.shared.u32 	%r26, [%r25+4];
	add.s32 	%r27, %r26, %r21;
	st.shared.u32 	[%r25+4], %r27;
$L__BB1_3:
	bar.sync 	0;
	setp.gt.u32 	%p3, %r1, 127;
	@%p3 bra 	$L__BB1_5;
	shl.b32 	%r28, %r1, 2;
	shr.u32 	%r30, %r28, 8;
	add.s32 	%r31, %r30, %r28;
	shl.b32 	%r32, %r31, 2;
	add.s32 	%r33, %r14, %r32;
	ld.shared.u32 	%r34, [%r33+4];
	ld.shared.u32 	%r35, [%r33+12];
	add.s32 	%r36, %r35, %r34;
	st.shared.u32 	[%r33+12], %r36;
$L__BB1_5:
	bar.sync 	0;
	setp.gt.u32 	%p4, %r1, 63;
	@%p4 bra 	$L__BB1_7;
	shl.b32 	%r37, %r1, 3;
	shr.u32 	%r39, %r37, 8;
	add.s32 	%r40, %r39, %r37;
	shl.b32 	%r41, %r40, 2;
	add.s32 	%r42, %r14, %r41;
	ld.shared.u32 	%r43, [%r42+12];
	ld.shared.u32 	%r44, [%r42+28];
	add.s32 	%r45, %r44, %r43;
	st.shared.u32 	[%r42+28], %r45;
$L__BB1_7:
	bar.sync 	0;
	setp.gt.u32 	%p5, %r1, 31;
	@%p5 bra 	$L__BB1_9;
	shl.b32 	%r46, %r1, 4;
	shr.u32 	%r48, %r46, 8;
	add.s32 	%r49, %r48, %r46;
	shl.b32 	%r50, %r49, 2;
	add.s32 	%r51, %r14, %r50;
	ld.shared.u32 	%r52, [%r51+28];
	ld.shared.u32 	%r53, [%r51+60];
	add.s32 	%r54, %r53, %r52;
	st.shared.u32 	[%r51+60], %r54;
$L__BB1_9:
	bar.sync 	0;
	setp.gt.u32 	%p6, %r1, 15;
	@%p6 bra 	$L__BB1_11;
	shl.b32 	%r55, %r1, 5;
	shr.u32 	%r57, %r55, 8;
	add.s32 	%r58, %r57, %r55;
	shl.b32 	%r59, %r58, 2;
	add.s32 	%r60, %r14, %r59;
	ld.shared.u32 	%r61, [%r60+60];
	ld.shared.u32 	%r62, [%r60+124];
	add.s32 	%r63, %r62, %r61;
	st.shared.u32 	[%r60+124], %r63;
$L__BB1_11:
	bar.sync 	0;
	setp.gt.u32 	%p7, %r1, 7;
	@%p7 bra 	$L__BB1_13;
	shl.b32 	%r64, %r1, 6;
	shr.u32 	%r66, %r64, 8;
	add.s32 	%r67, %r66, %r64;
	shl.b32 	%r68, %r67, 2;
	add.s32 	%r69, %r14, %r68;
	ld.shared.u32 	%r70, [%r69+124];
	ld.shared.u32 	%r71, [%r69+252];
	add.s32 	%r72, %r71, %r70;
	st.shared.u32 	[%r69+252], %r72;
$L__BB1_13:
	bar.sync 	0;
	setp.gt.u32 	%p8, %r1, 3;
	@%p8 bra 	$L__BB1_15;
	shl.b32 	%r73, %r1, 7;
	shr.u32 	%r75, %r73, 8;
	add.s32 	%r76, %r75, %r73;
	shl.b32 	%r77, %r76, 2;
	add.s32 	%r78, %r14, %r77;
	ld.shared.u32 	%r79, [%r78+252];
	ld.shared.u32 	%r80, [%r78+508];
	add.s32 	%r81, %r80, %r79;
	st.shared.u32 	[%r78+508], %r81;
$L__BB1_15:
	bar.sync 	0;
	setp.gt.u32 	%p9, %r1, 1;
	@%p9 bra 	$L__BB1_17;
	shl.b32 	%r82, %r1, 8;
	mad.lo.s32 	%r84, %r1, 1028, %r14;
	ld.shared.u32 	%r85, [%r84+508];
	add.s32 	%r86, %r1, %r82;
	shl.b32 	%r87, %r86, 2;
	add.s32 	%r88, %r14, %r87;
	ld.shared.u32 	%r89, [%r88+1020];
	add.s32 	%r90, %r89, %r85;
	st.shared.u32 	[%r88+1020], %r90;
$L__BB1_17:
	bar.sync 	0;
	setp.ne.s32 	%p10, %r1, 0;
	@%p10 bra 	$L__BB1_19;
	ld.shared.u32 	%r91, [_ZZ8par_scanPjiS_E5sdata+1020];
	ld.shared.u32 	%r92, [_ZZ8par_scanPjiS_E5sdata+2048];
	add.s32 	%r93, %r92, %r91;
	cvta.to.global.u64 	%rd6, %rd3;
	mul.wide.u32 	%rd7, %r2, 4;
	add.s64 	%rd8, %rd6, %rd7;
	st.global.u32 	[%rd8], %r93;
	mov.b32 	%r94, 0;
	st.shared.u32 	[_ZZ8par_scanPjiS_E5sdata+2048], %r94;
$L__BB1_19:
	setp.ne.s32 	%p11, %r1, 0;
	bar.sync 	0;
	@%p11 bra 	$L__BB1_21;
	ld.shared.u32 	%r95, [_ZZ8par_scanPjiS_E5sdata+2048];
	ld.shared.u32 	%r96, [_ZZ8par_scanPjiS_E5sdata+1020];
	add.s32 	%r97, %r96, %r95;
	st.shared.u32 	[_ZZ8par_scanPjiS_E5sdata+2048], %r97;
	st.shared.u32 	[_ZZ8par_scanPjiS_E5sdata+1020], %r95;
$L__BB1_21:
	setp.gt.u32 	%p12, %r1, 1;
	bar.sync 	0;
	@%p12 bra 	$L__BB1_23;
	shl.b32 	%r98, %r1, 8;
	mad.lo.s32 	%r100, %r1, 1028, %r14;
	ld.shared.u32 	%r101, [%r100+1020];
	add.s32 	%r102, %r1, %r98;
	shl.b32 	%r103, %r102, 2;
	add.s32 	%r104, %r14, %r103;
	ld.shared.u32 	%r105, [%r104+508];
	add.s32 	%r106, %r105, %r101;
	st.shared.u32 	[%r100+1020], %r106;
	st.shared.u32 	[%r104+508], %r101;
$L__BB1_23:
	setp.gt.u32 	%p13, %r1, 3;
	bar.sync 	0;
	@%p13 bra 	$L__BB1_25;
	shl.b32 	%r107, %r1, 7;
	shr.u32 	%r108, %r107, 8;
	add.s32 	%r109, %r108, %r107;
	shl.b32 	%r110, %r109, 2;
	add.s32 	%r112, %r14, %r110;
	ld.shared.u32 	%r113, [%r112+508];
	ld.shared.u32 	%r114, [%r112+252];
	add.s32 	%r115, %r114, %r113;
	st.shared.u32 	[%r112+508], %r115;
	st.shared.u32 	[%r112+252], %r113;
$L__BB1_25:
	setp.gt.u32 	%p14, %r1, 7;
	bar.sync 	0;
	@%p14 bra 	$L__BB1_27;
	shl.b32 	%r116, %r1, 6;
	shr.u32 	%r117, %r116, 8;
	add.s32 	%r118, %r117, %r116;
	shl.b32 	%r119, %r118, 2;
	add.s32 	%r121, %r14, %r119;
	ld.shared.u32 	%r122, [%r121+252];
	ld.shared.u32 	%r123, [%r121+124];
	add.s32 	%r124, %r123, %r122;
	st.shared.u32 	[%r121+252], %r124;
	st.shared.u32 	[%r121+124], %r122;
$L__BB1_27:
	setp.gt.u32 	%p15, %r1, 15;
	bar.sync 	0;
	@%p15 bra 	$L__BB1_29;
	shl.b32 	%r125, %r1, 5;
	shr.u32 	%r126, %r125, 8;
	add.s32 	%r127, %r126, %r125;
	shl.b32 	%r128, %r127, 2;
	add.s32 	%r130, %r14, %r128;
	ld.shared.u32 	%r131, [%r130+124];
	ld.shared.u32 	%r132, [%r130+60];
	add.s32 	%r133, %r132, %r131;
	st.shared.u32 	[%r130+124], %r133;
	st.shared.u32 	[%r130+60], %r131;
$L__BB1_29:
	setp.gt.u32 	%p16, %r1, 31;
	bar.sync 	0;
	@%p16 bra 	$L__BB1_31;
	shl.b32 	%r134, %r1, 4;
	shr.u32 	%r135, %r134, 8;
	add.s32 	%r136, %r135, %r134;
	shl.b32 	%r137, %r136, 2;
	add.s32 	%r139, %r14, %r137;
	ld.shared.u32 	%r140, [%r139+60];
	ld.shared.u32 	%r141, [%r139+28];
	add.s32 	%r142, %r141, %r140;
	st.shared.u32 	[%r139+60], %r142;
	st.shared.u32 	[%r139+28], %r140;
$L__BB1_31:
	setp.gt.u32 	%p17, %r1, 63;
	bar.sync 	0;
	@%p17 bra 	$L__BB1_33;
	shl.b32 	%r143, %r1, 3;
	shr.u32 	%r144, %r143, 8;
	add.s32 	%r145, %r144, %r143;
	shl.b32 	%r146, %r145, 2;
	add.s32 	%r148, %r14, %r146;
	ld.shared.u32 	%r149, [%r148+28];
	ld.shared.u32 	%r150, [%r148+12];
	add.s32 	%r151, %r150, %r149;
	st.shared.u32 	[%r148+28], %r151;
	st.shared.u32 	[%r148+12], %r149;
$L__BB1_33:
	setp.gt.u32 	%p18, %r1, 127;
	bar.sync 	0;
	@%p18 bra 	$L__BB1_35;
	shl.b32 	%r152, %r1, 2;
	shr.u32 	%r153, %r152, 8;
	add.s32 	%r154, %r153, %r152;
	shl.b32 	%r155, %r154, 2;
	add.s32 	%r157, %r14, %r155;
	ld.shared.u32 	%r158, [%r157+12];
	ld.shared.u32 	%r159, [%r157+4];
	add.s32 	%r160, %r159, %r158;
	st.shared.u32 	[%r157+12], %r160;
	st.shared.u32 	[%r157+4], %r158;
$L__BB1_35:
	setp.gt.u32 	%p19, %r1, 255;
	bar.sync 	0;
	@%p19 bra 	$L__BB1_37;
	shl.b32 	%r161, %r1, 1;
	shr.u32 	%r162, %r161, 8;
	add.s32 	%r163, %r162, %r161;
	shl.b32 	%r164, %r163, 2;
	add.s32 	%r166, %r14, %r164;
	ld.shared.u32 	%r167, [%r166+4];
	shr.u32 	%r168, %r1, 7;
	add.s32 	%r169, %r168, %r161;
	shl.b32 	%r170, %r169, 2;
	add.s32 	%r171, %r14, %r170;
	ld.shared.u32 	%r172, [%r171];
	add.s32 	%r173, %r172, %r167;
	st.shared.u32 	[%r166+4], %r173;
	st.shared.u32 	[%r171], %r167;
$L__BB1_37:
	bar.sync 	0;
	ld.shared.u32 	%r174, [%r4];
	st.global.u32 	[%rd1], %r174;
$L__BB1_38:
	ret;

}
	// .globl	_Z4backPjiiS_
.visible .entry _Z4backPjiiS_(
	.param .u64 .ptr .align 1 _Z4backPjiiS__param_0,
	.param .u32 _Z4backPjiiS__param_1,
	.param .u32 _Z4backPjiiS__param_2,
	.param .u64 .ptr .align 1 _Z4backPjiiS__param_3
)
{
	.reg .pred 	%p<7>;
	.reg .b32 	%r<68>;
	.reg .b64 	%rd<23>;

	ld.param.u64 	%rd3, [_Z4backPjiiS__param_0];
	ld.param.u32 	%r12, [_Z4backPjiiS__param_1];
	ld.param.u64 	%rd4, [_Z4backPjiiS__param_3];
	cvta.to.global.u64 	%rd1, %rd3;
	cvta.to.global.u64 	%rd2, %rd4;
	mov.u32 	%r13, %ntid.x;
	mov.u32 	%r14, %ctaid.x;
	mov.u32 	%r15, %tid.x;
	mad.lo.s32 	%r66, %r13, %r14, %r15;
	mov.u32 	%r16, %nctaid.x;
	mul.lo.s32 	%r2, %r16, %r13;
	setp.ge.s32 	%p1, %r66, %r12;
	@%p1 bra 	$L__BB2_7;
	add.s32 	%r17, %r66, %r2;
	max.s32 	%r18, %r12, %r17;
	setp.lt.s32 	%p2, %r17, %r12;
	selp.u32 	%r19, 1, 0, %p2;
	add.s32 	%r20, %r17, %r19;
	sub.s32 	%r21, %r18, %r20;
	div.u32 	%r22, %r21, %r2;
	add.s32 	%r3, %r22, %r19;
	and.b32  	%r23, %r3, 3;
	setp.eq.s32 	%p3, %r23, 3;
	@%p3 bra 	$L__BB2_4;
	add.s32 	%r24, %r3, 1;
	and.b32  	%r25, %r24, 3;
	neg.s32 	%r64, %r25;
$L__BB2_3:
	.pragma "nounroll";
	mul.wide.s32 	%rd5, %r66, 4;
	add.s64 	%rd6, %rd1, %rd5;
	shr.s32 	%r26, %r66, 31;
	shr.u32 	%r27, %r26, 23;
	add.s32 	%r28, %r66, %r27;
	shr.s32 	%r29, %r28, 9;
	mul.wide.s32 	%rd7, %r29, 4;
	add.s64 	%rd8, %rd2, %rd7;
	ld.global.u32 	%r30, [%rd8];
	ld.global.u32 	%r31, [%rd6];
	add.s32 	%r32, %r31, %r30;
	st.global.u32 	[%rd6], %r32;
	add.s32 	%r66, %r66, %r2;
	add.s32 	%r64, %r64, 1;
	setp.ne.s32 	%p4, %r64, 0;
	@%p4 bra 	$L__BB2_3;
$L__BB2_4:
	setp.lt.u32 	%p5, %r3, 3;
	@%p5 bra 	$L__BB2_7;
	mul.wide.s32 	%rd15, %r2, 4;
$L__BB2_6:
	shr.s32 	%r33, %r66, 31;
	shr.u32 	%r34, %r33, 23;
	add.s32 	%r35, %r66, %r34;
	shr.s32 	%r36, %r35, 9;
	mul.wide.s32 	%rd9, %r36, 4;
	add.s64 	%rd10, %rd2, %rd9;
	ld.global.u32 	%r37, [%rd10];
	mul.wide.s32 	%rd11, %r66, 4;
	add.s64 	%rd12, %rd1, %rd11;
	ld.global.u32 	%r38, [%rd12];
	add.s32 	%r39, %r38, %r37;
	st.global.u32 	[%rd12], %r39;
	add.s32 	%r40, %r66, %r2;
	shr.s32 	%r41, %r40, 31;
	shr.u32 	%r42, %r41, 23;
	add.s32 	%r43, %r40, %r42;
	shr.s32 	%r44, %r43, 9;
	mul.wide.s32 	%rd13, %r44, 4;
	add.s64 	%rd14, %rd2, %rd13;
	ld.global.u32 	%r45, [%rd14];
	add.s64 	%rd16, %rd12, %rd15;
	ld.global.u32 	%r46, [%rd16];
	add.s32 	%r47, %r46, %r45;
	st.global.u32 	[%rd16], %r47;
	add.s32 	%r48, %r40, %r2;
	shr.s32 	%r49, %r48, 31;
	shr.u32 	%r50, %r49, 23;
	add.s32 	%r51, %r48, %r50;
	shr.s32 	%r52, %r51, 9;
	mul.wide.s32 	%rd17, %r52, 4;
	add.s64 	%rd18, %rd2, %rd17;
	ld.global.u32 	%r53, [%rd18];
	add.s64 	%rd19, %rd16, %rd15;
	ld.global.u32 	%r54, [%rd19];
	add.s32 	%r55, %r54, %r53;
	st.global.u32 	[%rd19], %r55;
	add.s32 	%r56, %r48, %r2;
	shr.s32 	%r57, %r56, 31;
	shr.u32 	%r58, %r57, 23;
	add.s32 	%r59, %r56, %r58;
	shr.s32 	%r60, %r59, 9;
	mul.wide.s32 	%rd20, %r60, 4;
	add.s64 	%rd21, %rd2, %rd20;
	ld.global.u32 	%r61, [%rd21];
	add.s64 	%rd22, %rd19, %rd15;
	ld.global.u32 	%r62, [%rd22];
	add.s32 	%r63, %r62, %r61;
	st.global.u32 	[%rd22], %r63;
	add.s32 	%r66, %r56, %r2;
	setp.lt.s32 	%p6, %r66, %r12;
	@%p6 bra 	$L__BB2_6;
$L__BB2_7:
	ret;

}
	// .globl	_Z10radix_sortPjiiS_S_
.visible .entry _Z10radix_sortPjiiS_S_(
	.param .u64 .ptr .align 1 _Z10radix_sortPjiiS_S__param_0,
	.param .u32 _Z10radix_sortPjiiS_S__param_1,
	.param .u32 _Z10radix_sortPjiiS_S__param_2,
	.param .u64 .ptr .align 1 _Z10radix_sortPjiiS_S__param_3,
	.param .u64 .ptr .align 1 _Z10radix_sortPjiiS_S__param_4
)
{
	.reg .pred 	%p<4>;
	.reg .b32 	%r<28>;
	.reg .b64 	%rd<18>;

	ld.param.u64 	%rd6, [_Z10radix_sortPjiiS_S__param_0];
	ld.param.u32 	%r12, [_Z10radix_sortPjiiS_S__param_1];
	ld.param.u32 	%r13, [_Z10radix_sortPjiiS_S__param_2];
	ld.param.u64 	%rd5, [_Z10radix_sortPjiiS_S__param_3];
	ld.param.u64 	%rd7, [_Z10radix_sortPjiiS_S__param_4];
	cvta.to.global.u64 	%rd1, %rd7;
	cvta.to.global.u64 	%rd2, %rd6;
	mov.u32 	%r14, %ctaid.x;
	mov.u32 	%r1, %ntid.x;
	mov.u32 	%r15, %tid.x;
	mad.lo.s32 	%r26, %r14, %r1, %r15;
	setp.ge.s32 	%p1, %r26, %r12;
	@%p1 bra 	$L__BB3_6;
	mul.wide.s32 	%rd8, %r12, 4;
	add.s64 	%rd9, %rd2, %rd8;
	ld.global.u32 	%r16, [%rd9+-4];
	mov.b32 	%r17, 1;
	shl.b32 	%r3, %r17, %r13;
	add.s64 	%rd3, %rd1, %rd8;
	mov.u32 	%r18, %nctaid.x;
	mul.lo.s32 	%r4, %r1, %r18;
	shr.u32 	%r19, %r16, %r13;
	and.b32  	%r5, %r19, 1;
	cvta.to.global.u64 	%rd4, %rd5;
$L__BB3_2:
	mul.wide.s32 	%rd10, %r26, 4;
	add.s64 	%rd11, %rd2, %rd10;
	ld.global.u32 	%r7, [%rd11];
	and.b32  	%r20, %r7, %r3;
	setp.ne.s32 	%p2, %r20, 0;
	@%p2 bra 	$L__BB3_4;
	add.s64 	%rd15, %rd1, %rd10;
	ld.global.u32 	%r25, [%rd15];
	sub.s32 	%r27, %r26, %r25;
	bra.uni 	$L__BB3_5;
$L__BB3_4:
	add.s64 	%rd13, %rd1, %rd10;
	ld.global.u32 	%r21, [%rd13];
	ld.global.u32 	%r22, [%rd3+-4];
	add.s32 	%r23, %r12, %r21;
	add.s32 	%r24, %r5, %r22;
	sub.s32 	%r27, %r23, %r24;
$L__BB3_5:
	mul.wide.u32 	%rd16, %r27, 4;
	add.s64 	%rd17, %rd4, %rd16;
	st.global.u32 	[%rd17], %r7;
	add.s32 	%r26, %r26, %r4;
	setp.lt.s32 	%p3, %r26, %r12;
	@%p3 bra 	$L__BB3_2;
$L__BB3_6:
	ret;

}


// ===== COMPILED SASS (sm_100) =====

	.target	sm_100

	.elftype	@"ET_EXEC"


//--------------------- .note.nv.tkinfo           --------------------------
	.section	.note.nv.tkinfo,"",@"SHT_NOTE"
	.sectionflags	@"SHF_NOTE_NV_TKINFO"
	.tkinfo
        /*0018*/ 	.word	0x00000002
        /*0030*/ 	.string	""
        /*0030*/ 	.string	"ptxas"
        /*0030*/ 	.string	"Cuda compilation tools, release 13.0, V13.0.88"
        /*0030*/ 	.string	"Build cuda_13.0.r13.0/compiler.36424714_0"
        /*0030*/ 	.string	"-arch sm_100 -m 64 "



//--------------------- .note.nv.cuinfo           --------------------------
	.section	.note.nv.cuinfo,"",@"SHT_NOTE"
	.sectionflags	@"SHF_NOTE_NV_CUINFO"
        /*0018*/ 	.short	0x0002
        /*001a*/ 	.short	0x0064
        /*001c*/ 	.short	0x0082
	.zero		2


//--------------------- .nv.info                  --------------------------
	.section	.nv.info,"",@"SHT_CUDA_INFO"
	.align	4


	//----- nvinfo : EIATTR_REGCOUNT
	.align		4
        /*0000*/ 	.byte	0x04, 0x2f
        /*0002*/ 	.short	(.L_1 - .L_0)
	.align		4
.L_0:
        /*0004*/ 	.word	index@(_Z17digit_of_a_numberPjiiS_)
        /*0008*/ 	.word	0x0000001a


	//----- nvinfo : EIATTR_FRAME_SIZE
	.align		4
.L_1:
        /*000c*/ 	.byte	0x04, 0x11
        /*000e*/ 	.short	(.L_3 - .L_2)
	.align		4
.L_2:
        /*0010*/ 	.word	index@(_Z17digit_of_a_numberPjiiS_)
        /*0014*/ 	.word	0x00000000


	//----- nvinfo : EIATTR_REGCOUNT
	.align		4
.L_3:
        /*0018*/ 	.byte	0x04, 0x2f
        /*001a*/ 	.short	(.L_5 - .L_4)
	.align		4
.L_4:
        /*001c*/ 	.word	index@(_Z8par_scanPjiS_)
        /*0020*/ 	.word	0x00000012


	//----- nvinfo : EIATTR_FRAME_SIZE
	.align		4
.L_5:
        /*0024*/ 	.byte	0x04, 0x11
        /*0026*/ 	.short	(.L_7 - .L_6)
	.align		4
.L_6:
        /*0028*/ 	.word	index@(_Z8par_scanPjiS_)
        /*002c*/ 	.word	0x00000000


	//----- nvinfo : EIATTR_REGCOUNT
	.align		4
.L_7:
        /*0030*/ 	.byte	0x04, 0x2f
        /*0032*/ 	.short	(.L_9 - .L_8)
	.align		4
.L_8:
        /*0034*/ 	.word	index@(_Z4backPjiiS_)
        /*0038*/ 	.word	0x00000018


	//----- nvinfo : EIATTR_FRAME_SIZE
	.align		4
.L_9:
        /*003c*/ 	.byte	0x04, 0x11
        /*003e*/ 	.short	(.L_11 - .L_10)
	.align		4
.L_10:
        /*0040*/ 	.word	index@(_Z4backPjiiS_)
        /*0044*/ 	.word	0x00000000


	//----- nvinfo : EIATTR_REGCOUNT
	.align		4
.L_11:
        /*0048*/ 	.byte	0x04, 0x2f
        /*004a*/ 	.short	(.L_13 - .L_12)
	.align		4
.L_12:
        /*004c*/ 	.word	index@(_Z10radix_sortPjiiS_S_)
        /*0050*/ 	.word	0x00000016


	//----- nvinfo : EIATTR_FRAME_SIZE
	.align		4
.L_13:
        /*0054*/ 	.byte	0x04, 0x11
        /*0056*/ 	.short	(.L_15 - .L_14)
	.align		4
.L_14:
        /*0058*/ 	.word	index@(_Z10radix_sortPjiiS_S_)
        /*005c*/ 	.word	0x00000000


	//----- nvinfo : EIATTR_MIN_STACK_SIZE
	.align		4
.L_15:
        /*0060*/ 	.byte	0x04, 0x12
        /*0062*/ 	.short	(.L_17 - .L_16)
	.align		4
.L_16:
        /*0064*/ 	.word	index@(_Z10radix_sortPjiiS_S_)
        /*0068*/ 	.word	0x00000000


	//----- nvinfo : EIATTR_MIN_STACK_SIZE
	.align		4
.L_17:
        /*006c*/ 	.byte	0x04, 0x12
        /*006e*/ 	.short	(.L_19 - .L_18)
	.align		4
.L_18:
        /*0070*/ 	.word	index@(_Z4backPjiiS_)
        /*0074*/ 	.word	0x00000000


	//----- nvinfo : EIATTR_MIN_STACK_SIZE
	.align		4
.L_19:
        /*0078*/ 	.byte	0x04, 0x12
        /*007a*/ 	.short	(.L_21 - .L_20)
	.align		4
.L_20:
        /*007c*/ 	.word	index@(_Z8par_scanPjiS_)
        /*0080*/ 	.word	0x00000000


	//----- nvinfo : EIATTR_MIN_STACK_SIZE
	.align		4
.L_21:
        /*0084*/ 	.byte	0x04, 0x12
        /*0086*/ 	.short	(.L_23 - .L_22)
	.align		4
.L_22:
        /*0088*/ 	.word	index@(_Z17digit_of_a_numberPjiiS_)
        /*008c*/ 	.word	0x00000000
.L_23:


//--------------------- .nv.compat                --------------------------
	.section	.nv.compat,"",@"SHT_CUDA_COMPAT_INFO"
	.align	4
        /*0000*/ 	.byte	0x02, 0x09, 0x00, 0x00, 0x02, 0x02, 0x01, 0x00, 0x02, 0x05, 0x05, 0x00, 0x03, 0x07, 0x01, 0x01
        /*0010*/ 	.byte	0x02, 0x03, 0x00, 0x00, 0x02, 0x06, 0x01, 0x00, 0x04, 0x0b, 0x08, 0x00, 0x09, 0x00, 0x00, 0x00
        /*0020*/ 	.byte	0x00, 0x00, 0x00, 0x00


//--------------------- .nv.info._Z10radix_sortPjiiS_S_ --------------------------
	.section	.nv.info._Z10radix_sortPjiiS_S_,"",@"SHT_CUDA_INFO"
	.sectionflags	@""
	.align	4


	//----- nvinfo : EIATTR_CUDA_API_VERSION
	.align		4
        /*0000*/ 	.byte	0x04, 0x37
        /*0002*/ 	.short	(.L_25 - .L_24)
.L_24:
        /*0004*/ 	.word	0x00000082


	//----- nvinfo : EIATTR_KPARAM_INFO
	.align		4
.L_25:
        /*0008*/ 	.byte	0x04, 0x17
        /*000a*/ 	.short	(.L_27 - .L_26)
.L_26:
        /*000c*/ 	.word	0x00000000
        /*0010*/ 	.short	0x0004
        /*0012*/ 	.short	0x0018
        /*0014*/ 	.byte	0x00, 0xf5, 0x21, 0x00


	//----- nvinfo : EIATTR_KPARAM_INFO
	.align		4
.L_27:
        /*0018*/ 	.byte	0x04, 0x17
        /*001a*/ 	.short	(.L_29 - .L_28)
.L_28:
        /*001c*/ 	.word	0x00000000
        /*0020*/ 	.short	0x0003
        /*0022*/ 	.short	0x0010
        /*0024*/ 	.byte	0x00, 0xf5, 0x21, 0x00


	//----- nvinfo : EIATTR_KPARAM_INFO
	.align		4
.L_29:
        /*0028*/ 	.byte	0x04, 0x17
        /*002a*/ 	.short	(.L_31 - .L_30)
.L_30:
        /*002c*/ 	.word	0x00000000
        /*0030*/ 	.short	0x0002
        /*0032*/ 	.short	0x000c
        /*0034*/ 	.byte	0x00, 0xf0, 0x11, 0x00


	//----- nvinfo : EIATTR_KPARAM_INFO
	.align		4
.L_31:
        /*0038*/ 	.byte	0x04, 0x17
        /*003a*/ 	.short	(.L_33 - .L_32)
.L_32:
        /*003c*/ 	.word	0x00000000
        /*0040*/ 	.short	0x0001
        /*0042*/ 	.short	0x0008
        /*0044*/ 	.byte	0x00, 0xf0, 0x11, 0x00


	//----- nvinfo : EIATTR_KPARAM_INFO
	.align		4
.L_33:
        /*0048*/ 	.byte	0x04, 0x17
        /*004a*/ 	.short	(.L_35 - .L_34)
.L_34:
        /*004c*/ 	.word	0x00000000
        /*0050*/ 	.short	0x0000
        /*0052*/ 	.short	0x0000
        /*0054*/ 	.byte	0x00, 0xf5, 0x21, 0x00


	//----- nvinfo : EIATTR_SPARSE_MMA_MASK
	.align		4
.L_35:
        /*0058*/ 	.byte	0x03, 0x50
        /*005a*/ 	.short	0x0000


	//----- nvinfo : EIATTR_MAXREG_COUNT
	.align		4
        /*005c*/ 	.byte	0x03, 0x1b
        /*005e*/ 	.short	0x00ff


	//----- nvinfo : EIATTR_MERCURY_ISA_VERSION
	.align		4
        /*0060*/ 	.byte	0x03, 0x5f
        /*0062*/ 	.short	0x0101


	//----- nvinfo : EIATTR_VRC_CTA_INIT_COUNT
	.align		4
        /*0064*/ 	.byte	0x02, 0x4a
	.zero		1
	.zero		1


	//----- nvinfo : EIATTR_EXIT_INSTR_OFFSETS
	.align		4
        /*0068*/ 	.byte	0x04, 0x1c
        /*006a*/ 	.short	(.L_37 - .L_36)


	//   ....[0]....
.L_36:
        /*006c*/ 	.word	0x00000070


	//   ....[1]....
        /*0070*/ 	.word	0x00000280


	//----- nvinfo : EIATTR_CRS_STACK_SIZE
	.align		4
.L_37:
        /*0074*/ 	.byte	0x04, 0x1e
        /*0076*/ 	.short	(.L_39 - .L_38)
.L_38:
        /*0078*/ 	.word	0x00000000


	//----- nvinfo : EIATTR_CBANK_PARAM_SIZE
	.align		4
.L_39:
        /*007c*/ 	.byte	0x03, 0x19
        /*007e*/ 	.short	0x0020


	//----- nvinfo : EIATTR_PARAM_CBANK
	.align		4
        /*0080*/ 	.byte	0x04, 0x0a
        /*0082*/ 	.short	(.L_41 - .L_40)
	.align		4
.L_40:
        /*0084*/ 	.word	index@(.nv.constant0._Z10radix_sortPjiiS_S_)
        /*0088*/ 	.short	0x0380
        /*008a*/ 	.short	0x0020


	//----- nvinfo : EIATTR_SW_WAR
	.align		4
.L_41:
        /*008c*/ 	.byte	0x04, 0x36
        /*008e*/ 	.short	(.L_43 - .L_42)
.L_42:
        /*0090*/ 	.word	0x00000008
.L_43:


//--------------------- .nv.info._Z4backPjiiS_    --------------------------
	.section	.nv.info._Z4backPjiiS_,"",@"SHT_CUDA_INFO"
	.sectionflags	@""
	.align	4


	//----- nvinfo : EIATTR_CUDA_API_VERSION
	.align		4
        /*0000*/ 	.byte	0x04, 0x37
        /*0002*/ 	.short	(.L_45 - .L_44)
.L_44:
        /*0004*/ 	.word	0x00000082


	//----- nvinfo : EIATTR_KPARAM_INFO
	.align		4
.L_45:
        /*0008*/ 	.byte	0x04, 0x17
        /*000a*/ 	.short	(.L_47 - .L_46)
.L_46:
        /*000c*/ 	.word	0x00000000
        /*0010*/ 	.short	0x0003
        /*0012*/ 	.short	0x0010
        /*0014*/ 	.byte	0x00, 0xf5, 0x21, 0x00


	//----- nvinfo : EIATTR_KPARAM_INFO
	.align		4
.L_47:
        /*0018*/ 	.byte	0x04, 0x17
        /*001a*/ 	.short	(.L_49 - .L_48)
.L_48:
        /*001c*/ 	.word	0x00000000
        /*0020*/ 	.short	0x0002
        /*0022*/ 	.short	0x000c
        /*0024*/ 	.byte	0x00, 0xf0, 0x11, 0x00


	//----- nvinfo : EIATTR_KPARAM_INFO
	.align		4
.L_49:
        /*0028*/ 	.byte	0x04, 0x17
        /*002a*/ 	.short	(.L_51 - .L_50)
.L_50:
        /*002c*/ 	.word	0x00000000
        /*0030*/ 	.short	0x0001
        /*0032*/ 	.short	0x0008
        /*0034*/ 	.byte	0x00, 0xf0, 0x11, 0x00


	//----- nvinfo : EIATTR_KPARAM_INFO
	.align		4
.L_51:
        /*0038*/ 	.byte	0x04, 0x17
        /*003a*/ 	.short	(.L_53 - .L_52)
.L_52:
        /*003c*/ 	.word	0x00000000
        /*0040*/ 	.short	0x0000
        /*0042*/ 	.short	0x0000
        /*0044*/ 	.byte	0x00, 0xf5, 0x21, 0x00


	//----- nvinfo : EIATTR_SPARSE_MMA_MASK
	.align		4
.L_53:
        /*0048*/ 	.byte	0x03, 0x50
        /*004a*/ 	.short	0x0000


	//----- nvinfo : EIATTR_MAXREG_COUNT
	.align		4
        /*004c*/ 	.byte	0x03, 0x1b
        /*004e*/ 	.short	0x00ff


	//----- nvinfo : EIATTR_MERCURY_ISA_VERSION
	.align		4
        /*0050*/ 	.byte	0x03, 0x5f
        /*0052*/ 	.short	0x0101


	//----- nvinfo : EIATTR_VRC_CTA_INIT_COUNT
	.align		4
        /*0054*/ 	.byte	0x02, 0x4a
	.zero		1
	.zero		1


	//----- nvinfo : EIATTR_EXIT_INSTR_OFFSETS
	.align		4
        /*0058*/ 	.byte	0x04, 0x1c
        /*005a*/ 	.short	(.L_55 - .L_54)


	//   ....[0]....
.L_54:
        /*005c*/ 	.word	0x00000090


	//   ....[1]....
        /*0060*/ 	.word	0x000003d0


	//   ....[2]....
        /*0064*/ 	.word	0x00000680


	//----- nvinfo : EIATTR_CRS_STACK_SIZE
	.align		4
.L_55:
        /*0068*/ 	.byte	0x04, 0x1e
        /*006a*/ 	.short	(.L_57 - .L_56)
.L_56:
        /*006c*/ 	.word	0x00000000


	//----- nvinfo : EIATTR_CBANK_PARAM_SIZE
	.align		4
.L_57:
        /*0070*/ 	.byte	0x03, 0x19
        /*0072*/ 	.short	0x0018


	//----- nvinfo : EIATTR_PARAM_CBANK
	.align		4
        /*0074*/ 	.byte	0x04, 0x0a
        /*0076*/ 	.short	(.L_59 - .L_58)
	.align		4
.L_58:
        /*0078*/ 	.word	index@(.nv.constant0._Z4backPjiiS_)
        /*007c*/ 	.short	0x0380
        /*007e*/ 	.short	0x0018


	//----- nvinfo : EIATTR_SW_WAR
	.align		4
.L_59:
        /*0080*/ 	.byte	0x04, 0x36
        /*0082*/ 	.short	(.L_61 - .L_60)
.L_60:
        /*0084*/ 	.word	0x00000008
.L_61:


//--------------------- .nv.info._Z8par_scanPjiS_ --------------------------
	.section	.nv.info._Z8par_scanPjiS_,"",@"SHT_CUDA_INFO"
	.sectionflags	@""
	.align	4


	//----- nvinfo : EIATTR_CUDA_API_VERSION
	.align		4
        /*0000*/ 	.byte	0x04, 0x37
        /*0002*/ 	.short	(.L_63 - .L_62)
.L_62:
        /*0004*/ 	.word	0x00000082


	//----- nvinfo : EIATTR_KPARAM_INFO
	.align		4
.L_63:
        /*0008*/ 	.byte	0x04, 0x17
        /*000a*/ 	.short	(.L_65 - .L_64)
.L_64:
        /*000c*/ 	.word	0x00000000
        /*0010*/ 	.short	0x0002
        /*0012*/ 	.short	0x0010
        /*0014*/ 	.byte	0x00, 0xf5, 0x21, 0x00


	//----- nvinfo : EIATTR_KPARAM_INFO
	.align		4
.L_65:
        /*0018*/ 	.byte	0x04, 0x17
        /*001a*/ 	.short	(.L_67 - .L_66)
.L_66:
        /*001c*/ 	.word	0x00000000
        /*0020*/ 	.short	0x0001
        /*0022*/ 	.short	0x0008
        /*0024*/ 	.byte	0x00, 0xf0, 0x11, 0x00


	//----- nvinfo : EIATTR_KPARAM_INFO
	.align		4
.L_67:
        /*0028*/ 	.byte	0x04, 0x17
        /*002a*/ 	.short	(.L_69 - .L_68)
.L_68:
        /*002c*/ 	.word	0x00000000
        /*0030*/ 	.short	0x0000
        /*0032*/ 	.short	0x0000
        /*0034*/ 	.byte	0x00, 0xf5, 0x21, 0x00


	//----- nvinfo : EIATTR_SPARSE_MMA_MASK
	.align		4
.L_69:
        /*0038*/ 	.byte	0x03, 0x50
        /*003a*/ 	.short	0x0000


	//----- nvinfo : EIATTR_MAXREG_COUNT
	.align		4
        /*003c*/ 	.byte	0x03, 0x1b
        /*003e*/ 	.short	0x00ff


	//----- nvinfo : EIATTR_NUM_BARRIERS
	.align		4
        /*0040*/ 	.byte	0x02, 0x4c
        /*0042*/ 	.byte	0x01
	.zero		1


	//----- nvinfo : EIATTR_MERCURY_ISA_VERSION
	.align		4
        /*0044*/ 	.byte	0x03, 0x5f
        /*0046*/ 	.short	0x0101


	//----- nvinfo : EIATTR_VRC_CTA_INIT_COUNT
	.align		4
        /*0048*/ 	.byte	0x02, 0x4a
	.zero		1
	.zero		1


	//----- nvinfo : EIATTR_EXIT_INSTR_OFFSETS
	.align		4
        /*004c*/ 	.byte	0x04, 0x1c
        /*004e*/ 	.short	(.L_71 - .L_70)


	//   ....[0]....
.L_70:
        /*0050*/ 	.word	0x00000090


	//   ....[1]....
        /*0054*/ 	.word	0x00000bf0


	//----- nvinfo : EIATTR_CRS_STACK_SIZE
	.align		4
.L_71:
        /*0058*/ 	.byte	0x04, 0x1e
        /*005a*/ 	.short	(.L_73 - .L_72)
.L_72:
        /*005c*/ 	.word	0x00000000


	//----- nvinfo : EIATTR_CBANK_PARAM_SIZE
	.align		4
.L_73:
        /*0060*/ 	.byte	0x03, 0x19
        /*0062*/ 	.short	0x0018


	//----- nvinfo : EIATTR_PARAM_CBANK
	.align		4
        /*0064*/ 	.byte	0x04, 0x0a
        /*0066*/ 	.short	(.L_75 - .L_74)
	.align		4
.L_74:
        /*0068*/ 	.word	index@(.nv.constant0._Z8par_scanPjiS_)
        /*006c*/ 	.short	0x0380
        /*006e*/ 	.short	0x0018


	//----- nvinfo : EIATTR_SW_WAR
	.align		4
.L_75:
        /*0070*/ 	.byte	0x04, 0x36
        /*0072*/ 	.short	(.L_77 - .L_76)
.L_76:
        /*0074*/ 	.word	0x00000008
.L_77:


//--------------------- .nv.info._Z17digit_of_a_numberPjiiS_ --------------------------
	.section	.nv.info._Z17digit_of_a_numberPjiiS_,"",@"SHT_CUDA_INFO"
	.sectionflags	@""
	.align	4


	//----- nvinfo : EIATTR_CUDA_API_VERSION
	.align		4
        /*0000*/ 	.byte	0x04, 0x37
        /*0002*/ 	.short	(.L_79 - .L_78)
.L_78:
        /*0004*/ 	.word	0x00000082


	//----- nvinfo : EIATTR_KPARAM_INFO
	.align		4
.L_79:
        /*0008*/ 	.byte	0x04, 0x17
        /*000a*/ 	.short	(.L_81 - .L_80)
.L_80:
        /*000c*/ 	.word	0x00000000
        /*0010*/ 	.short	0x0003
        /*0012*/ 	.short	0x0010
        /*0014*/ 	.byte	0x00, 0xf5, 0x21, 0x00


	//----- nvinfo : EIATTR_KPARAM_INFO
	.align		4
.L_81:
        /*0018*/ 	.byte	0x04, 0x17
        /*001a*/ 	.short	(.L_83 - .L_82)
.L_82:
        /*001c*/ 	.word	0x00000000
        /*0020*/ 	.short	0x0002
        /*0022*/ 	.short	0x000c
        /*0024*/ 	.byte	0x00, 0xf0, 0x11, 0x00


	//----- nvinfo : EIATTR_KPARAM_INFO
	.align		4
.L_83:
        /*0028*/ 	.byte	0x04, 0x17
        /*002a*/ 	.short	(.L_85 - .L_84)
.L_84:
        /*002c*/ 	.word	0x00000000
        /*0030*/ 	.short	0x0001
        /*0032*/ 	.short	0x0008
        /*0034*/ 	.byte	0x00, 0xf0, 0x11, 0x00


	//----- nvinfo : EIATTR_KPARAM_INFO
	.align		4
.L_85:
        /*0038*/ 	.byte	0x04, 0x17
        /*003a*/ 	.short	(.L_87 - .L_86)
.L_86:
        /*003c*/ 	.word	0x00000000
        /*0040*/ 	.short	0x0000
        /*0042*/ 	.short	0x0000
        /*0044*/ 	.byte	0x00, 0xf5, 0x21, 0x00


	//----- nvinfo : EIATTR_SPARSE_MMA_MASK
	.align		4
.L_87:
        /*0048*/ 	.byte	0x03, 0x50
        /*004a*/ 	.short	0x0000


	//----- nvinfo : EIATTR_MAXREG_COUNT
	.align		4
        /*004c*/ 	.byte	0x03, 0x1b
        /*004e*/ 	.short	0x00ff


	//----- nvinfo : EIATTR_MERCURY_ISA_VERSION
	.align		4
        /*0050*/ 	.byte	0x03, 0x5f
        /*0052*/ 	.short	0x0101


	//----- nvinfo : EIATTR_VRC_CTA_INIT_COUNT
	.align		4
        /*0054*/ 	.byte	0x02, 0x4a
	.zero		1
	.zero		1


	//----- nvinfo : EIATTR_EXIT_INSTR_OFFSETS
	.align		4
        /*0058*/ 	.byte	0x04, 0x1c
        /*005a*/ 	.short	(.L_89 - .L_88)


	//   ....[0]....
.L_88:
        /*005c*/ 	.word	0x00000090


	//   ....[1]....
        /*0060*/ 	.word	0x000003c0


	//   ....[2]....
        /*0064*/ 	.word	0x00000580


	//----- nvinfo : EIATTR_CRS_STACK_SIZE
	.align		4
.L_89:
        /*0068*/ 	.byte	0x04, 0x1e
        /*006a*/ 	.short	(.L_91 - .L_90)
.L_90:
        /*006c*/ 	.word	0x00000000


	//----- nvinfo : EIATTR_CBANK_PARAM_SIZE
	.align		4
.L_91:
        /*0070*/ 	.byte	0x03, 0x19
        /*0072*/ 	.short	0x0018


	//----- nvinfo : EIATTR_PARAM_CBANK
	.align		4
        /*0074*/ 	.byte	0x04, 0x0a
        /*0076*/ 	.short	(.L_93 - .L_92)
	.align		4
.L_92:
        /*0078*/ 	.word	index@(.nv.constant0._Z17digit_of_a_numberPjiiS_)
        /*007c*/ 	.short	0x0380
        /*007e*/ 	.short	0x0018


	//----- nvinfo : EIATTR_SW_WAR
	.align		4
.L_93:
        /*0080*/ 	.byte	0x04, 0x36
        /*0082*/ 	.short	(.L_95 - .L_94)
.L_94:
        /*0084*/ 	.word	0x00000008
.L_95:


//--------------------- .nv.callgraph             --------------------------
	.section	.nv.callgraph,"",@"SHT_CUDA_CALLGRAPH"
	.align	4
	.sectionentsize	8
	.align		4
        /*0000*/ 	.word	0x00000000
	.align		4
        /*0004*/ 	.word	0xffffffff
	.align		4
        /*0008*/ 	.word	0x00000000
	.align		4
        /*000c*/ 	.word	0xfffffffe
	.align		4
        /*0010*/ 	.word	0x00000000
	.align		4
        /*0014*/ 	.word	0xfffffffd
	.align		4
        /*0018*/ 	.word	0x00000000
	.align		4
        /*001c*/ 	.word	0xfffffffc


//--------------------- .text._Z10radix_sortPjiiS_S_ --------------------------
	.section	.text._Z10radix_sortPjiiS_S_,"ax",@progbits
	.align	128
        .global         _Z10radix_sortPjiiS_S_
        .type           _Z10radix_sortPjiiS_S_,@function
        .size           _Z10radix_sortPjiiS_S_,(.L_x_17 - _Z10radix_sortPjiiS_S_)
        .other          _Z10radix_sortPjiiS_S_,@"STO_CUDA_ENTRY STV_DEFAULT"
_Z10radix_sortPjiiS_S_:
.text._Z10radix_sortPjiiS_S_:
[----:B------:R-:W-:Y:S01]  /*0000*/  LDC R1, c[0x0][0x37c] ;  /* 0x0000df00ff017b82 */ /* 0x000fe20000000800 */
[----:B------:R-:W0:Y:S07]  /*0010*/  S2R R3, SR_TID.X ;  /* 0x0000000000037919 */ /* 0x000e2e0000002100 */
[----:B------:R-:W0:Y:S08]  /*0020*/  S2UR UR4, SR_CTAID.X ;  /* 0x00000000000479c3 */ /* 0x000e300000002500 */
[----:B------:R-:W0:Y:S08]  /*0030*/  LDC R16, c[0x0][0x360] ;  /* 0x0000d800ff107b82 */ /* 0x000e300000000800 */
[----:B------:R-:W1:Y:S01]  /*0040*/  LDC R15, c[0x0][0x388] ;  /* 0x0000e200ff0f7b82 */ /* 0x000e620000000800 */
[----:B0-----:R-:W-:-:S05]  /*0050*/  IMAD R12, R16, UR4, R3 ;  /* 0x00000004100c7c24 */ /* 0x001fca000f8e0203 */
[----:B-1----:R-:W-:-:S13]  /*0060*/  ISETP.GE.AND P0, PT, R12, R15, PT ;  /* 0x0000000f0c00720c */ /* 0x002fda0003f06270 */
[----:B------:R-:W-:Y:S05]  /*0070*/  @P0 EXIT ;  /* 0x000000000000094d */ /* 0x000fea0003800000 */
[----:B------:R-:W0:Y:S01]  /*0080*/  LDC.64 R8, c[0x0][0x380] ;  /* 0x0000e000ff087b82 */ /* 0x000e220000000a00 */
[----:B------:R-:W1:Y:S07]  /*0090*/  LDCU.64 UR4, c[0x0][0x358] ;  /* 0x00006b00ff0477ac */ /* 0x000e6e0008000a00 */
[----:B------:R-:W2:Y:S01]  /*00a0*/  LDC R13, c[0x0][0x38c] ;  /* 0x0000e300ff0d7b82 */ /* 0x000ea20000000800 */
[----:B------:R-:W3:Y:S01]  /*00b0*/  LDCU UR6, c[0x0][0x370] ;  /* 0x00006e00ff0677ac */ /* 0x000ee20008000800 */
[----:B------:R-:W4:Y:S06]  /*00c0*/  LDCU UR7, c[0x0][0x388] ;  /* 0x00007100ff0777ac */ /* 0x000f2c0008000800 */
[----:B------:R-:W5:Y:S01]  /*00d0*/  LDC.64 R10, c[0x0][0x398] ;  /* 0x0000e600ff0a7b82 */ /* 0x000f620000000a00 */
[----:B0-----:R-:W-:-:S07]  /*00e0*/  IMAD.WIDE R8, R15, 0x4, R8 ;  /* 0x000000040f087825 */ /* 0x001fce00078e0208 */
[----:B------:R-:W0:Y:S01]  /*00f0*/  LDC.64 R6, c[0x0][0x380] ;  /* 0x0000e000ff067b82 */ /* 0x000e220000000a00 */
[----:B-1----:R-:W4:Y:S01]  /*0100*/  LDG.E R8, desc[UR4][R8.64+-0x4] ;  /* 0xfffffc0408087981 */ /* 0x002f22000c1e1900 */
[----:B------:R-:W-:Y:S01]  /*0110*/  HFMA2 R0, -RZ, RZ, 0, 5.9604644775390625e-08 ;  /* 0x00000001ff007431 */ /* 0x000fe200000001ff */
[----:B------:R-:W-:-:S05]  /*0120*/  MOV R17, R12 ;  /* 0x0000000c00117202 */ /* 0x000fca0000000f00 */
[----:B------:R-:W1:Y:S01]  /*0130*/  LDC.64 R4, c[0x0][0x398] ;  /* 0x0000e600ff047b82 */ /* 0x000e620000000a00 */
[----:B---3--:R-:W-:-:S07]  /*0140*/  IMAD R16, R16, UR6, RZ ;  /* 0x0000000610107c24 */ /* 0x008fce000f8e02ff */
[----:B------:R-:W3:Y:S01]  /*0150*/  LDC.64 R2, c[0x0][0x390] ;  /* 0x0000e400ff027b82 */ /* 0x000ee20000000a00 */
[-C--:B--2---:R-:W-:Y:S02]  /*0160*/  SHF.L.U32 R0, R0, R13.reuse, RZ ;  /* 0x0000000d00007219 */ /* 0x084fe400000006ff */
[----:B----4-:R-:W-:Y:S01]  /*0170*/  SHF.R.U32.HI R13, RZ, R13, R8 ;  /* 0x0000000dff0d7219 */ /* 0x010fe20000011608 */
[----:B-----5:R-:W-:-:S03]  /*0180*/  IMAD.WIDE R8, R15, 0x4, R10 ;  /* 0x000000040f087825 */ /* 0x020fc600078e020a */
[----:B01-3--:R-:W-:-:S07]  /*0190*/  LOP3.LUT R18, R13, 0x1, RZ, 0xc0, !PT ;  /* 0x000000010d127812 */ /* 0x00bfce00078ec0ff */
.L_x_0:
[----:B------:R-:W-:-:S06]  /*01a0*/  IMAD.WIDE R10, R17, 0x4, R6 ;  /* 0x00000004110a7825 */ /* 0x000fcc00078e0206 */
[----:B------:R-:W2:Y:S01]  /*01b0*/  LDG.E R11, desc[UR4][R10.64] ;  /* 0x000000040a0b7981 */ /* 0x000ea2000c1e1900 */
[----:B------:R-:W-:-:S06]  /*01c0*/  IMAD.WIDE R12, R17, 0x4, R4 ;  /* 0x00000004110c7825 */ /* 0x000fcc00078e0204 */
[----:B------:R-:W3:Y:S01]  /*01d0*/  LDG.E R12, desc[UR4][R12.64] ;  /* 0x000000040c0c7981 */ /* 0x000ee2000c1e1900 */
[----:B--2---:R-:W-:-:S13]  /*01e0*/  LOP3.LUT P0, RZ, R11, R0, RZ, 0xc0, !PT ;  /* 0x000000000bff7212 */ /* 0x004fda000780c0ff */
[----:B------:R-:W2:Y:S01]  /*01f0*/  @P0 LDG.E R19, desc[UR4][R8.64+-0x4] ;  /* 0xfffffc0408130981 */ /* 0x000ea2000c1e1900 */
[----:B---3--:R-:W-:Y:S02]  /*0200*/  @!P0 IMAD.IADD R15, R17, 0x1, -R12 ;  /* 0x00000001110f8824 */ /* 0x008fe400078e0a0c */
[----:B------:R-:W-:Y:S01]  /*0210*/  IMAD.IADD R17, R16, 0x1, R17 ;  /* 0x0000000110117824 */ /* 0x000fe200078e0211 */
[----:B--2---:R-:W-:-:S04]  /*0220*/  @P0 IADD3 R19, PT, PT, R18, R19, RZ ;  /* 0x0000001312130210 */ /* 0x004fc80007ffe0ff */
[----:B------:R-:W-:-:S05]  /*0230*/  @P0 IADD3 R15, PT, PT, -R19, UR7, R12 ;  /* 0x00000007130f0c10 */ /* 0x000fca000fffe10c */
[----:B------:R-:W-:-:S05]  /*0240*/  IMAD.WIDE.U32 R14, R15, 0x4, R2 ;  /* 0x000000040f0e7825 */ /* 0x000fca00078e0002 */
[----:B------:R0:W-:Y:S01]  /*0250*/  STG.E desc[UR4][R14.64], R11 ;  /* 0x0000000b0e007986 */ /* 0x0001e2000c101904 */
[----:B------:R-:W-:-:S13]  /*0260*/  ISETP.GE.AND P0, PT, R17, UR7, PT ;  /* 0x0000000711007c0c */ /* 0x000fda000bf06270 */
[----:B0-----:R-:W-:Y:S05]  /*0270*/  @!P0 BRA `(.L_x_0) ;  /* 0xfffffffc00c88947 */ /* 0x001fea000383ffff */
[----:B------:R-:W-:Y:S05]  /*0280*/  EXIT ;  /* 0x000000000000794d */ /* 0x000fea0003800000 */
.L_x_1:
[----:B------:R-:W-:-:S00]  /*0290*/  BRA `(.L_x_1) ;  /* 0xfffffffc00fc7947 */ /* 0x000fc0000383ffff */
[----:B------:R-:W-:-:S00]  /*02a0*/  NOP ;  /* 0x0000000000007918 */ /* 0x000fc00000000000 */
        /* <DEDUP_REMOVED lines=13> */
.L_x_17:


//--------------------- .text._Z4backPjiiS_       --------------------------
	.section	.text._Z4backPjiiS_,"ax",@progbits
	.align	128
        .global         _Z4backPjiiS_
        .type           _Z4backPjiiS_,@function
        .size           _Z4backPjiiS_,(.L_x_18 - _Z4backPjiiS_)
        .other          _Z4backPjiiS_,@"STO_CUDA_ENTRY STV_DEFAULT"
_Z4backPjiiS_:
.text._Z4backPjiiS_:
[----:B------:R-:W-:Y:S01]  /*0000*/  LDC R1, c[0x0][0x37c] ;  /* 0x0000df00ff017b82 */ /* 0x000fe20000000800 */
[----:B------:R-:W0:Y:S01]  /*0010*/  S2R R7, SR_CTAID.X ;  /* 0x0000000000077919 */ /* 0x000e220000002500 */
[----:B------:R-:W0:Y:S06]  /*0020*/  LDCU UR4, c[0x0][0x360] ;  /* 0x00006c00ff0477ac */ /* 0x000e2c0008000800 */
[----:B------:R-:W1:Y:S01]  /*0030*/  LDC R2, c[0x0][0x370] ;  /* 0x0000dc00ff027b82 */ /* 0x000e620000000800 */
[----:B------:R-:W0:Y:S01]  /*0040*/  S2R R0, SR_TID.X ;  /* 0x0000000000007919 */ /* 0x000e220000002100 */
[----:B------:R-:W2:Y:S01]  /*0050*/  LDCU UR6, c[0x0][0x388] ;  /* 0x00007100ff0677ac */ /* 0x000ea20008000800 */
[----:B0-----:R-:W-:-:S02]  /*0060*/  IMAD R7, R7, UR4, R0 ;  /* 0x0000000407077c24 */ /* 0x001fc4000f8e0200 */
[----:B-1----:R-:W-:-:S03]  /*0070*/  IMAD R0, R2, UR4, RZ ;  /* 0x0000000402007c24 */ /* 0x002fc6000f8e02ff */
[----:B--2---:R-:W-:-:S13]  /*0080*/  ISETP.GE.AND P0, PT, R7, UR6, PT ;  /* 0x0000000607007c0c */ /* 0x004fda000bf06270 */
[----:B------:R-:W-:Y:S05]  /*0090*/  @P0 EXIT ;  /* 0x000000000000094d */ /* 0x000fea0003800000 */
[----:B------:R-:W0:Y:S01]  /*00a0*/  I2F.U32.RP R8, R0 ;  /* 0x0000000000087306 */ /* 0x000e220000209000 */
[C---:B------:R-:W-:Y:S01]  /*00b0*/  IMAD.IADD R4, R0.reuse, 0x1, R7 ;  /* 0x0000000100047824 */ /* 0x040fe200078e0207 */
[----:B------:R-:W-:Y:S01]  /*00c0*/  ISETP.NE.U32.AND P2, PT, R0, RZ, PT ;  /* 0x000000ff0000720c */ /* 0x000fe20003f45070 */
[----:B------:R-:W-:Y:S01]  /*00d0*/  IMAD.MOV R9, RZ, RZ, -R0 ;  /* 0x000000ffff097224 */ /* 0x000fe200078e0a00 */
[----:B------:R-:W1:Y:S01]  /*00e0*/  LDCU.64 UR4, c[0x0][0x358] ;  /* 0x00006b00ff0477ac */ /* 0x000e620008000a00 */
[----:B------:R-:W-:Y:S01]  /*00f0*/  BSSY.RECONVERGENT B0, `(.L_x_2) ;  /* 0x000002d000007945 */ /* 0x000fe20003800200 */
[C---:B------:R-:W-:Y:S02]  /*0100*/  ISETP.GE.AND P0, PT, R4.reuse, UR6, PT ;  /* 0x0000000604007c0c */ /* 0x040fe4000bf06270 */
[----:B------:R-:W-:Y:S02]  /*0110*/  VIMNMX R5, PT, PT, R4, UR6, !PT ;  /* 0x0000000604057c48 */ /* 0x000fe4000ffe0100 */
[----:B------:R-:W-:-:S04]  /*0120*/  SEL R6, RZ, 0x1, P0 ;  /* 0x00000001ff067807 */ /* 0x000fc80000000000 */
[----:B------:R-:W-:Y:S01]  /*0130*/  IADD3 R5, PT, PT, R5, -R4, -R6 ;  /* 0x8000000405057210 */ /* 0x000fe20007ffe806 */
[----:B0-----:R-:W0:Y:S02]  /*0140*/  MUFU.RCP R8, R8 ;  /* 0x0000000800087308 */ /* 0x001e240000001000 */
[----:B0-----:R-:W-:-:S06]  /*0150*/  VIADD R2, R8, 0xffffffe ;  /* 0x0ffffffe08027836 */ /* 0x001fcc0000000000 */
[----:B------:R0:W2:Y:S02]  /*0160*/  F2I.FTZ.U32.TRUNC.NTZ R3, R2 ;  /* 0x0000000200037305 */ /* 0x0000a4000021f000 */
[----:B0-----:R-:W-:Y:S02]  /*0170*/  IMAD.MOV.U32 R2, RZ, RZ, RZ ;  /* 0x000000ffff027224 */ /* 0x001fe400078e00ff */
[----:B--2---:R-:W-:-:S04]  /*0180*/  IMAD R9, R9, R3, RZ ;  /* 0x0000000309097224 */ /* 0x004fc800078e02ff */
[----:B------:R-:W-:-:S06]  /*0190*/  IMAD.HI.U32 R8, R3, R9, R2 ;  /* 0x0000000903087227 */ /* 0x000fcc00078e0002 */
[----:B------:R-:W-:-:S05]  /*01a0*/  IMAD.HI.U32 R9, R8, R5, RZ ;  /* 0x0000000508097227 */ /* 0x000fca00078e00ff */
[----:B------:R-:W-:-:S05]  /*01b0*/  IADD3 R2, PT, PT, -R9, RZ, RZ ;  /* 0x000000ff09027210 */ /* 0x000fca0007ffe1ff */
[----:B------:R-:W-:Y:S02]  /*01c0*/  IMAD R5, R0, R2, R5 ;  /* 0x0000000200057224 */ /* 0x000fe400078e0205 */
[----:B------:R-:W0:Y:S03]  /*01d0*/  LDC.64 R2, c[0x0][0x390] ;  /* 0x0000e400ff027b82 */ /* 0x000e260000000a00 */
[----:B------:R-:W-:-:S13]  /*01e0*/  ISETP.GE.U32.AND P0, PT, R5, R0, PT ;  /* 0x000000000500720c */ /* 0x000fda0003f06070 */
[----:B------:R-:W-:Y:S02]  /*01f0*/  @P0 IMAD.IADD R5, R5, 0x1, -R0 ;  /* 0x0000000105050824 */ /* 0x000fe400078e0a00 */
[----:B------:R-:W-:-:S03]  /*0200*/  @P0 VIADD R9, R9, 0x1 ;  /* 0x0000000109090836 */ /* 0x000fc60000000000 */
[-C--:B------:R-:W-:Y:S02]  /*0210*/  ISETP.GE.U32.AND P1, PT, R5, R0.reuse, PT ;  /* 0x000000000500720c */ /* 0x080fe40003f26070 */
[----:B------:R-:W2:Y:S11]  /*0220*/  LDC.64 R4, c[0x0][0x380] ;  /* 0x0000e000ff047b82 */ /* 0x000eb60000000a00 */
[----:B------:R-:W-:Y:S01]  /*0230*/  @P1 VIADD R9, R9, 0x1 ;  /* 0x0000000109091836 */ /* 0x000fe20000000000 */
[----:B------:R-:W-:-:S04]  /*0240*/  @!P2 LOP3.LUT R9, RZ, R0, RZ, 0x33, !PT ;  /* 0x00000000ff09a212 */ /* 0x000fc800078e33ff */
[----:B------:R-:W-:-:S04]  /*0250*/  IADD3 R6, PT, PT, R6, R9, RZ ;  /* 0x0000000906067210 */ /* 0x000fc80007ffe0ff */
[C---:B------:R-:W-:Y:S02]  /*0260*/  LOP3.LUT R8, R6.reuse, 0x3, RZ, 0xc0, !PT ;  /* 0x0000000306087812 */ /* 0x040fe400078ec0ff */
[----:B------:R-:W-:Y:S02]  /*0270*/  ISETP.GE.U32.AND P1, PT, R6, 0x3, PT ;  /* 0x000000030600780c */ /* 0x000fe40003f26070 */
[----:B------:R-:W-:-:S13]  /*0280*/  ISETP.NE.AND P0, PT, R8, 0x3, PT ;  /* 0x000000030800780c */ /* 0x000fda0003f05270 */
[----:B01----:R-:W-:Y:S05]  /*0290*/  @!P0 BRA `(.L_x_3) ;  /* 0x0000000000488947 */ /* 0x003fea0003800000 */
[----:B------:R-:W0:Y:S01]  /*02a0*/  LDC.64 R8, c[0x0][0x380] ;  /* 0x0000e000ff087b82 */ /* 0x000e220000000a00 */
[----:B------:R-:W-:-:S05]  /*02b0*/  VIADD R6, R6, 0x1 ;  /* 0x0000000106067836 */ /* 0x000fca0000000000 */
[----:B------:R-:W-:Y:S02]  /*02c0*/  LOP3.LUT R6, R6, 0x3, RZ, 0xc0, !PT ;  /* 0x0000000306067812 */ /* 0x000fe400078ec0ff */
[----:B------:R-:W1:Y:S03]  /*02d0*/  LDC.64 R10, c[0x0][0x390] ;  /* 0x0000e400ff0a7b82 */ /* 0x000e660000000a00 */
[----:B------:R-:W-:-:S07]  /*02e0*/  IMAD.MOV R6, RZ, RZ, -R6 ;  /* 0x000000ffff067224 */ /* 0x000fce00078e0a06 */
.L_x_4:
[----:B---3--:R-:W-:-:S04]  /*02f0*/  SHF.R.S32.HI R12, RZ, 0x1f, R7 ;  /* 0x0000001fff0c7819 */ /* 0x008fc80000011407 */
[----:B------:R-:W-:-:S04]  /*0300*/  LEA.HI R12, R12, R7, RZ, 0x9 ;  /* 0x000000070c0c7211 */ /* 0x000fc800078f48ff */
[----:B------:R-:W-:Y:S01]  /*0310*/  SHF.R.S32.HI R15, RZ, 0x9, R12 ;  /* 0x00000009ff0f7819 */ /* 0x000fe2000001140c */
[----:B0-----:R-:W-:-:S04]  /*0320*/  IMAD.WIDE R12, R7, 0x4, R8 ;  /* 0x00000004070c7825 */ /* 0x001fc800078e0208 */
[----:B-1----:R-:W-:Y:S01]  /*0330*/  IMAD.WIDE R14, R15, 0x4, R10 ;  /* 0x000000040f0e7825 */ /* 0x002fe200078e020a */
[----:B------:R-:W3:Y:S05]  /*0340*/  LDG.E R17, desc[UR4][R12.64] ;  /* 0x000000040c117981 */ /* 0x000eea000c1e1900 */
[----:B------:R-:W3:Y:S01]  /*0350*/  LDG.E R14, desc[UR4][R14.64] ;  /* 0x000000040e0e7981 */ /* 0x000ee2000c1e1900 */
[----:B------:R-:W-:Y:S01]  /*0360*/  IADD3 R6, PT, PT, R6, 0x1, RZ ;  /* 0x0000000106067810 */ /* 0x000fe20007ffe0ff */
[----:B------:R-:W-:-:S03]  /*0370*/  IMAD.IADD R7, R0, 0x1, R7 ;  /* 0x0000000100077824 */ /* 0x000fc600078e0207 */
[----:B------:R-:W-:Y:S01]  /*0380*/  ISETP.NE.AND P0, PT, R6, RZ, PT ;  /* 0x000000ff0600720c */ /* 0x000fe20003f05270 */
[----:B---3--:R-:W-:-:S05]  /*0390*/  IMAD.IADD R17, R14, 0x1, R17 ;  /* 0x000000010e117824 */ /* 0x008fca00078e0211 */
[----:B------:R3:W-:Y:S07]  /*03a0*/  STG.E desc[UR4][R12.64], R17 ;  /* 0x000000110c007986 */ /* 0x0007ee000c101904 */
[----:B------:R-:W-:Y:S05]  /*03b0*/  @P0 BRA `(.L_x_4) ;  /* 0xfffffffc00cc0947 */ /* 0x000fea000383ffff */
.L_x_3:
[----:B------:R-:W-:Y:S05]  /*03c0*/  BSYNC.RECONVERGENT B0 ;  /* 0x0000000000007941 */ /* 0x000fea0003800200 */
.L_x_2:
[----:B------:R-:W-:Y:S05]  /*03d0*/  @!P1 EXIT ;  /* 0x000000000000994d */ /* 0x000fea0003800000 */
.L_x_5:
[----:B------:R-:W-:Y:S01]  /*03e0*/  SHF.R.S32.HI R6, RZ, 0x1f, R7 ;  /* 0x0000001fff067819 */ /* 0x000fe20000011407 */
[----:B--2---:R-:W-:-:S03]  /*03f0*/  IMAD.WIDE R10, R7, 0x4, R4 ;  /* 0x00000004070a7825 */ /* 0x004fc600078e0204 */
[----:B------:R-:W-:Y:S02]  /*0400*/  LEA.HI R6, R6, R7, RZ, 0x9 ;  /* 0x0000000706067211 */ /* 0x000fe400078f48ff */
[----:B---3--:R-:W2:Y:S02]  /*0410*/  LDG.E R13, desc[UR4][R10.64] ;  /* 0x000000040a0d7981 */ /* 0x008ea4000c1e1900 */
[----:B------:R-:W-:-:S05]  /*0420*/  SHF.R.S32.HI R9, RZ, 0x9, R6 ;  /* 0x00000009ff097819 */ /* 0x000fca0000011406 */
[----:B------:R-:W-:-:S06]  /*0430*/  IMAD.WIDE R8, R9, 0x4, R2 ;  /* 0x0000000409087825 */ /* 0x000fcc00078e0202 */
[----:B------:R-:W2:Y:S01]  /*0440*/  LDG.E R8, desc[UR4][R8.64] ;  /* 0x0000000408087981 */ /* 0x000ea2000c1e1900 */
[----:B------:R-:W-:-:S05]  /*0450*/  IMAD.IADD R21, R0, 0x1, R7 ;  /* 0x0000000100157824 */ /* 0x000fca00078e0207 */
[----:B------:R-:W-:-:S04]  /*0460*/  SHF.R.S32.HI R6, RZ, 0x1f, R21 ;  /* 0x0000001fff067819 */ /* 0x000fc80000011415 */
[----:B------:R-:W-:-:S04]  /*0470*/  LEA.HI R6, R6, R21, RZ, 0x9 ;  /* 0x0000001506067211 */ /* 0x000fc800078f48ff */
[----:B------:R-:W-:Y:S01]  /*0480*/  SHF.R.S32.HI R7, RZ, 0x9, R6 ;  /* 0x00000009ff077819 */ /* 0x000fe20000011406 */
[----:B--2---:R-:W-:-:S04]  /*0490*/  IMAD.IADD R17, R8, 0x1, R13 ;  /* 0x0000000108117824 */ /* 0x004fc800078e020d */
[----:B------:R-:W-:-:S04]  /*04a0*/  IMAD.WIDE R12, R7, 0x4, R2 ;  /* 0x00000004070c7825 */ /* 0x000fc800078e0202 */
[C---:B------:R-:W-:Y:S01]  /*04b0*/  IMAD.WIDE R6, R0.reuse, 0x4, R10 ;  /* 0x0000000400067825 */ /* 0x040fe200078e020a */
[----:B------:R0:W-:Y:S04]  /*04c0*/  STG.E desc[UR4][R10.64], R17 ;  /* 0x000000110a007986 */ /* 0x0001e8000c101904 */
[----:B------:R-:W2:Y:S04]  /*04d0*/  LDG.E R12, desc[UR4][R12.64] ;  /* 0x000000040c0c7981 */ /* 0x000ea8000c1e1900 */
[----:B------:R-:W2:Y:S01]  /*04e0*/  LDG.E R15, desc[UR4][R6.64] ;  /* 0x00000004060f7981 */ /* 0x000ea2000c1e1900 */
[----:B------:R-:W-:-:S04]  /*04f0*/  IADD3 R21, PT, PT, R0, R21, RZ ;  /* 0x0000001500157210 */ /* 0x000fc80007ffe0ff */
        /* <DEDUP_REMOVED lines=8> */
[----:B0-----:R-:W2:Y:S01]  /*0580*/  LDG.E R11, desc[UR4][R8.64] ;  /* 0x00000004080b7981 */ /* 0x001ea2000c1e1900 */
[----:B------:R-:W-:-:S05]  /*0590*/  IMAD.IADD R21, R0, 0x1, R21 ;  /* 0x0000000100157824 */ /* 0x000fca00078e0215 */
[----:B------:R-:W-:-:S04]  /*05a0*/  SHF.R.S32.HI R10, RZ, 0x1f, R21 ;  /* 0x0000001fff0a7819 */ /* 0x000fc80000011415 */
[----:B------:R-:W-:-:S04]  /*05b0*/  LEA.HI R10, R10, R21, RZ, 0x9 ;  /* 0x000000150a0a7211 */ /* 0x000fc800078f48ff */
[----:B------:R-:W-:Y:S01]  /*05c0*/  SHF.R.S32.HI R13, RZ, 0x9, R10 ;  /* 0x00000009ff0d7819 */ /* 0x000fe2000001140a */
[----:B--2---:R-:W-:-:S04]  /*05d0*/  IMAD.IADD R17, R14, 0x1, R11 ;  /* 0x000000010e117824 */ /* 0x004fc800078e020b */
[----:B------:R-:W-:-:S04]  /*05e0*/  IMAD.WIDE R10, R13, 0x4, R2 ;  /* 0x000000040d0a7825 */ /* 0x000fc800078e0202 */
[----:B------:R-:W-:Y:S01]  /*05f0*/  IMAD.WIDE R12, R0, 0x4, R8 ;  /* 0x00000004000c7825 */ /* 0x000fe200078e0208 */
[----:B------:R0:W-:Y:S04]  /*0600*/  STG.E desc[UR4][R8.64], R17 ;  /* 0x0000001108007986 */ /* 0x0001e8000c101904 */
[----:B------:R-:W2:Y:S04]  /*0610*/  LDG.E R10, desc[UR4][R10.64] ;  /* 0x000000040a0a7981 */ /* 0x000ea8000c1e1900 */
[----:B-1----:R-:W2:Y:S02]  /*0620*/  LDG.E R7, desc[UR4][R12.64] ;  /* 0x000000040c077981 */ /* 0x002ea4000c1e1900 */
[----:B--2---:R-:W-:Y:S01]  /*0630*/  IADD3 R15, PT, PT, R10, R7, RZ ;  /* 0x000000070a0f7210 */ /* 0x004fe20007ffe0ff */
[----:B------:R-:W-:-:S04]  /*0640*/  IMAD.IADD R7, R0, 0x1, R21 ;  /* 0x0000000100077824 */ /* 0x000fc800078e0215 */
[----:B------:R0:W-:Y:S01]  /*0650*/  STG.E desc[UR4][R12.64], R15 ;  /* 0x0000000f0c007986 */ /* 0x0001e2000c101904 */
[----:B------:R-:W-:-:S13]  /*0660*/  ISETP.GE.AND P0, PT, R7, UR6, PT ;  /* 0x0000000607007c0c */ /* 0x000fda000bf06270 */
[----:B0-----:R-:W-:Y:S05]  /*0670*/  @!P0 BRA `(.L_x_5) ;  /* 0xfffffffc00588947 */ /* 0x001fea000383ffff */
[----:B------:R-:W-:Y:S05]  /*0680*/  EXIT ;  /* 0x000000000000794d */ /* 0x000fea0003800000 */
.L_x_6:
        /* <DEDUP_REMOVED lines=15> */
.L_x_18:


//--------------------- .text._Z8par_scanPjiS_    --------------------------
	.section	.text._Z8par_scanPjiS_,"ax",@progbits
	.align	128
        .global         _Z8par_scanPjiS_
        .type           _Z8par_scanPjiS_,@function
        .size           _Z8par_scanPjiS_,(.L_x_19 - _Z8par_scanPjiS_)
        .other          _Z8par_scanPjiS_,@"STO_CUDA_ENTRY STV_DEFAULT"
_Z8par_scanPjiS_:
.text._Z8par_scanPjiS_:
[----:B------:R-:W-:Y:S01]  /*0000*/  LDC R1, c[0x0][0x37c] ;  /* 0x0000df00ff017b82 */ /* 0x000fe20000000800 */
[----:B------:R-:W0:Y:S01]  /*0010*/  S2R R5, SR_CTAID.Y ;  /* 0x0000000000057919 */ /* 0x000e220000002600 */
[----:B------:R-:W0:Y:S01]  /*0020*/  LDCU UR4, c[0x0][0x370] ;  /* 0x00006e00ff0477ac */ /* 0x000e220008000800 */
[----:B------:R-:W0:Y:S01]  /*0030*/  S2R R2, SR_CTAID.X ;  /* 0x0000000000027919 */ /* 0x000e220000002500 */
[----:B------:R-:W1:Y:S01]  /*0040*/  LDCU UR5, c[0x0][0x388] ;  /* 0x00007100ff0577ac */ /* 0x000e620008000800 */
[----:B------:R-:W2:Y:S01]  /*0050*/  S2R R0, SR_TID.X ;  /* 0x0000000000007919 */ /* 0x000ea20000002100 */
[----:B0-----:R-:W-:-:S04]  /*0060*/  IMAD R5, R5, UR4, R2 ;  /* 0x0000000405057c24 */ /* 0x001fc8000f8e0202 */
[----:B--2---:R-:W-:-:S05]  /*0070*/  IMAD R7, R5, 0x200, R0 ;  /* 0x0000020005077824 */ /* 0x004fca00078e0200 */
[----:B-1----:R-:W-:-:S13]  /*0080*/  ISETP.GE.AND P0, PT, R7, UR5, PT ;  /* 0x0000000507007c0c */ /* 0x002fda000bf06270 */
[----:B------:R-:W-:Y:S05]  /*0090*/  @P0 EXIT ;  /* 0x000000000000094d */ /* 0x000fea0003800000 */
[----:B------:R-:W0:Y:S01]  /*00a0*/  LDC.64 R2, c[0x0][0x380] ;  /* 0x0000e000ff027b82 */ /* 0x000e220000000a00 */
[----:B------:R-:W1:Y:S01]  /*00b0*/  LDCU.64 UR4, c[0x0][0x358] ;  /* 0x00006b00ff0477ac */ /* 0x000e620008000a00 */
[----:B0-----:R-:W-:-:S05]  /*00c0*/  IMAD.WIDE R2, R7, 0x4, R2 ;  /* 0x0000000407027825 */ /* 0x001fca00078e0202 */
[----:B-1----:R-:W2:Y:S01]  /*00d0*/  LDG.E R9, desc[UR4][R2.64] ;  /* 0x0000000402097981 */ /* 0x002ea2000c1e1900 */
[C---:B------:R-:W-:Y:S01]  /*00e0*/  ISETP.GT.U32.AND P0, PT, R0.reuse, 0x7f, PT ;  /* 0x0000007f0000780c */ /* 0x040fe20003f04070 */
[----:B------:R-:W-:Y:S01]  /*00f0*/  BSSY.RECONVERGENT B0, `(.L_x_7) ;  /* 0x0000017000007945 */ /* 0x000fe20003800200 */
[----:B------:R-:W-:Y:S01]  /*0100*/  MOV R7, 0x400 ;  /* 0x0000040000077802 */ /* 0x000fe20000000f00 */
[----:B------:R-:W0:Y:S01]  /*0110*/  S2R R4, SR_CgaCtaId ;  /* 0x0000000000047919 */ /* 0x000e220000008800 */
[----:B------:R-:W-:-:S04]  /*0120*/  ISETP.GT.U32.AND P1, PT, R0, 0xff, PT ;  /* 0x000000ff0000780c */ /* 0x000fc80003f24070 */
[----:B------:R-:W-:-:S05]  /*0130*/  P2R R8, PR, RZ, 0x2 ;  /* 0x00000002ff087803 */ /* 0x000fca0000000000 */
[----:B------:R-:W-:-:S05]  /*0140*/  @!P0 IMAD.SHL.U32 R6, R0, 0x4, RZ ;  /* 0x0000000400068824 */ /* 0x000fca00078e00ff */
[----:B------:R-:W-:Y:S02]  /*0150*/  @!P0 LEA.HI R6, R6, R6, RZ, 0x18 ;  /* 0x0000000606068211 */ /* 0x000fe400078fc0ff */
[----:B0-----:R-:W-:Y:S02]  /*0160*/  LEA R7, R4, R7, 0x18 ;  /* 0x0000000704077211 */ /* 0x001fe400078ec0ff */
[----:B------:R-:W-:Y:S02]  /*0170*/  LEA.HI R4, R0, R0, RZ, 0x18 ;  /* 0x0000000000047211 */ /* 0x000fe400078fc0ff */
[----:B------:R-:W-:-:S03]  /*0180*/  @!P0 LEA R10, R6, R7, 0x2 ;  /* 0x00000007060a8211 */ /* 0x000fc600078e10ff */
[----:B------:R-:W-:-:S05]  /*0190*/  IMAD R4, R4, 0x4, R7 ;  /* 0x0000000404047824 */ /* 0x000fca00078e0207 */
[----:B--2---:R0:W-:Y:S01]  /*01a0*/  STS [R4], R9 ;  /* 0x0000000904007388 */ /* 0x0041e20000000800 */
[----:B------:R-:W-:Y:S06]  /*01b0*/  BAR.SYNC.DEFER_BLOCKING 0x0 ;  /* 0x0000000000007b1d */ /* 0x000fec0000010000 */
[----:B------:R-:W-:Y:S05]  /*01c0*/  @P1 BRA `(.L_x_8) ;  /* 0x0000000000241947 */ /* 0x000fea0003800000 */
[----:B0-----:R-:W-:-:S05]  /*01d0*/  IMAD.SHL.U32 R9, R0, 0x2, RZ ;  /* 0x0000000200097824 */ /* 0x001fca00078e00ff */
[-C--:B------:R-:W-:Y:S02]  /*01e0*/  LEA.HI R6, R0, R9.reuse, RZ, 0x19 ;  /* 0x0000000900067211 */ /* 0x080fe400078fc8ff */
[----:B------:R-:W-:-:S03]  /*01f0*/  LEA.HI R8, R9, R9, RZ, 0x18 ;  /* 0x0000000909087211 */ /* 0x000fc600078fc0ff */
[--C-:B------:R-:W-:Y:S02]  /*0200*/  IMAD R6, R6, 0x4, R7.reuse ;  /* 0x0000000406067824 */ /* 0x100fe400078e0207 */
[----:B------:R-:W-:-:S04]  /*0210*/  IMAD R8, R8, 0x4, R7 ;  /* 0x0000000408087824 */ /* 0x000fc800078e0207 */
[----:B------:R-:W-:Y:S04]  /*0220*/  LDS R6, [R6] ;  /* 0x0000000006067984 */ /* 0x000fe80000000800 */
[----:B------:R-:W0:Y:S02]  /*0230*/  LDS R9, [R8+0x4] ;  /* 0x0000040008097984 */ /* 0x000e240000000800 */
[----:B0-----:R-:W-:-:S05]  /*0240*/  IADD3 R9, PT, PT, R6, R9, RZ ;  /* 0x0000000906097210 */ /* 0x001fca0007ffe0ff */
[----:B------:R1:W-:Y:S02]  /*0250*/  STS [R8+0x4], R9 ;  /* 0x0000040908007388 */ /* 0x0003e40000000800 */
.L_x_8:
[----:B------:R-:W-:Y:S05]  /*0260*/  BSYNC.RECONVERGENT B0 ;  /* 0x0000000000007941 */ /* 0x000fea0003800200 */
.L_x_7:
[----:B------:R-:W-:Y:S01]  /*0270*/  BAR.SYNC.DEFER_BLOCKING 0x0 ;  /* 0x0000000000007b1d */ /* 0x000fe20000010000 */
[C---:B------:R-:W-:Y:S02]  /*0280*/  ISETP.GT.U32.AND P1, PT, R0.reuse, 0x3f, PT ;  /* 0x0000003f0000780c */ /* 0x040fe40003f24070 */
[C---:B------:R-:W-:Y:S02]  /*0290*/  ISETP.GT.U32.AND P2, PT, R0.reuse, 0x1f, PT ;  /* 0x0000001f0000780c */ /* 0x040fe40003f44070 */
[C---:B------:R-:W-:Y:S01]  /*02a0*/  ISETP.GT.U32.AND P3, PT, R0.reuse, 0xf, PT ;  /* 0x0000000f0000780c */ /* 0x040fe20003f64070 */
[----:B------:R-:W-:Y:S01]  /*02b0*/  BSSY.RECONVERGENT B0, `(.L_x_9) ;  /* 0x0000090000007945 */ /* 0x000fe20003800200 */
[C---:B------:R-:W-:Y:S02]  /*02c0*/  ISETP.GT.U32.AND P4, PT, R0.reuse, 0x7, PT ;  /* 0x000000070000780c */ /* 0x040fe40003f84070 */
[C---:B------:R-:W-:Y:S02]  /*02d0*/  ISETP.GT.U32.AND P5, PT, R0.reuse, 0x3, PT ;  /* 0x000000030000780c */ /* 0x040fe40003fa4070 */
[----:B------:R-:W-:-:S03]  /*02e0*/  ISETP.GT.U32.AND P6, PT, R0, 0x1, PT ;  /* 0x000000010000780c */ /* 0x000fc60003fc4070 */
[C---:B-1----:R-:W-:Y:S02]  /*02f0*/  @!P1 IMAD.SHL.U32 R8, R0.reuse, 0x8, RZ ;  /* 0x0000000800089824 */ /* 0x042fe400078e00ff */
[----:B------:R-:W-:-:S03]  /*0300*/  @!P2 SHF.L.U32 R12, R0, 0x4, RZ ;  /* 0x00000004000ca819 */ /* 0x000fc600000006ff */
[----:B------:R-:W-:Y:S02]  /*0310*/  @!P1 LEA.HI R8, R8, R8, RZ, 0x18 ;  /* 0x0000000808089211 */ /* 0x000fe400078fc0ff */
[----:B------:R-:W-:Y:S01]  /*0320*/  @!P2 LEA.HI R12, R12, R12, RZ, 0x18 ;  /* 0x0000000c0c0ca211 */ /* 0x000fe200078fc0ff */
[----:B------:R-:W-:Y:S02]  /*0330*/  @!P0 LDS R6, [R10+0x4] ;  /* 0x000004000a068984 */ /* 0x000fe40000000800 */
[--C-:B------:R-:W-:Y:S02]  /*0340*/  @!P1 IMAD R8, R8, 0x4, R7.reuse ;  /* 0x0000000408089824 */ /* 0x100fe400078e0207 */
[----:B------:R-:W-:Y:S01]  /*0350*/  @!P2 IMAD R12, R12, 0x4, R7 ;  /* 0x000000040c0ca824 */ /* 0x000fe200078e0207 */
[----:B0-----:R-:W0:Y:S02]  /*0360*/  @!P0 LDS R9, [R10+0xc] ;  /* 0x00000c000a098984 */ /* 0x001e240000000800 */
[----:B0-----:R-:W-:-:S05]  /*0370*/  @!P0 IMAD.IADD R9, R6, 0x1, R9 ;  /* 0x0000000106098824 */ /* 0x001fca00078e0209 */
[----:B------:R0:W-:Y:S01]  /*0380*/  @!P0 STS [R10+0xc], R9 ;  /* 0x00000c090a008388 */ /* 0x0001e20000000800 */
[----:B------:R-:W-:Y:S01]  /*0390*/  BAR.SYNC.DEFER_BLOCKING 0x0 ;  /* 0x0000000000007b1d */ /* 0x000fe20000010000 */
[----:B0-----:R-:W-:-:S05]  /*03a0*/  @!P3 IMAD.SHL.U32 R10, R0, 0x20, RZ ;  /* 0x00000020000ab824 */ /* 0x001fca00078e00ff */
[----:B------:R-:W-:-:S05]  /*03b0*/  @!P3 LEA.HI R10, R10, R10, RZ, 0x18 ;  /* 0x0000000a0a0ab211 */ /* 0x000fca00078fc0ff */
[----:B------:R-:W-:Y:S01]  /*03c0*/  @!P3 IMAD R10, R10, 0x4, R7 ;  /* 0x000000040a0ab824 */ /* 0x000fe200078e0207 */
[----:B------:R-:W-:Y:S04]  /*03d0*/  @!P1 LDS R6, [R8+0xc] ;  /* 0x00000c0008069984 */ /* 0x000fe80000000800 */
[----:B------:R-:W0:Y:S02]  /*03e0*/  @!P1 LDS R11, [R8+0x1c] ;  /* 0x00001c00080b9984 */ /* 0x000e240000000800 */
[----:B0-----:R-:W-:-:S05]  /*03f0*/  @!P1 IMAD.IADD R11, R6, 0x1, R11 ;  /* 0x00000001060b9824 */ /* 0x001fca00078e020b */
[----:B------:R0:W-:Y:S01]  /*0400*/  @!P1 STS [R8+0x1c], R11 ;  /* 0x00001c0b08009388 */ /* 0x0001e20000000800 */
[----:B------:R-:W-:Y:S01]  /*0410*/  BAR.SYNC.DEFER_BLOCKING 0x0 ;  /* 0x0000000000007b1d */ /* 0x000fe20000010000 */
[----:B0-----:R-:W-:-:S05]  /*0420*/  @!P4 IMAD.SHL.U32 R8, R0, 0x40, RZ ;  /* 0x000000400008c824 */ /* 0x001fca00078e00ff */
[----:B------:R-:W-:-:S04]  /*0430*/  @!P4 LEA.HI R8, R8, R8, RZ, 0x18 ;  /* 0x000000080808c211 */ /* 0x000fc800078fc0ff */
[----:B------:R-:W-:Y:S01]  /*0440*/  @!P4 LEA R8, R8, R7, 0x2 ;  /* 0x000000070808c211 */ /* 0x000fe200078e10ff */
[----:B------:R-:W-:Y:S04]  /*0450*/  @!P2 LDS R6, [R12+0x1c] ;  /* 0x00001c000c06a984 */ /* 0x000fe80000000800 */
[----:B------:R-:W0:Y:S02]  /*0460*/  @!P2 LDS R9, [R12+0x3c] ;  /* 0x00003c000c09a984 */ /* 0x000e240000000800 */
[----:B0-----:R-:W-:-:S05]  /*0470*/  @!P2 IADD3 R9, PT, PT, R6, R9, RZ ;  /* 0x000000090609a210 */ /* 0x001fca0007ffe0ff */
        /* <DEDUP_REMOVED lines=8> */
[----:B------:R-:W-:Y:S01]  /*0500*/  @!P3 STS [R10+0x7c], R11 ;  /* 0x00007c0b0a00b388 */ /* 0x000fe20000000800 */
[----:B------:R-:W-:Y:S06]  /*0510*/  BAR.SYNC.DEFER_BLOCKING 0x0 ;  /* 0x0000000000007b1d */ /* 0x000fec0000010000 */
[----:B------:R-:W-:Y:S04]  /*0520*/  @!P4 LDS R6, [R8+0x7c] ;  /* 0x00007c000806c984 */ /* 0x000fe80000000800 */
[----:B------:R-:W0:Y:S02]  /*0530*/  @!P4 LDS R9, [R8+0xfc] ;  /* 0x0000fc000809c984 */ /* 0x000e240000000800 */
[----:B0-----:R-:W-:-:S05]  /*0540*/  @!P4 IMAD.IADD R9, R6, 0x1, R9 ;  /* 0x000000010609c824 */ /* 0x001fca00078e0209 */
[----:B------:R-:W-:Y:S01]  /*0550*/  @!P4 STS [R8+0xfc], R9 ;  /* 0x0000fc090800c388 */ /* 0x000fe20000000800 */
[----:B------:R-:W-:Y:S06]  /*0560*/  BAR.SYNC.DEFER_BLOCKING 0x0 ;  /* 0x0000000000007b1d */ /* 0x000fec0000010000 */
[----:B------:R-:W-:Y:S04]  /*0570*/  @!P5 LDS R6, [R12+0xfc] ;  /* 0x0000fc000c06d984 */ /* 0x000fe80000000800 */
[----:B------:R-:W0:Y:S02]  /*0580*/  @!P5 LDS R11, [R12+0x1fc] ;  /* 0x0001fc000c0bd984 */ /* 0x000e240000000800 */
[----:B0-----:R-:W-:Y:S01]  /*0590*/  @!P5 IADD3 R11, PT, PT, R6, R11, RZ ;  /* 0x0000000b060bd210 */ /* 0x001fe20007ffe0ff */
[----:B------:R-:W-:-:S04]  /*05a0*/  @!P6 IMAD R6, R0, 0x404, R7 ;  /* 0x000004040006e824 */ /* 0x000fc800078e0207 */
[----:B------:R-:W-:Y:S01]  /*05b0*/  @!P5 STS [R12+0x1fc], R11 ;  /* 0x0001fc0b0c00d388 */ /* 0x000fe20000000800 */
[----:B------:R-:W-:Y:S06]  /*05c0*/  BAR.SYNC.DEFER_BLOCKING 0x0 ;  /* 0x0000000000007b1d */ /* 0x000fec0000010000 */
[----:B------:R-:W-:Y:S04]  /*05d0*/  @!P6 LDS R10, [R6+0x1fc] ;  /* 0x0001fc00060ae984 */ /* 0x000fe80000000800 */
[----:B------:R-:W0:Y:S02]  /*05e0*/  @!P6 LDS R13, [R6+0x3fc] ;  /* 0x0003fc00060de984 */ /* 0x000e240000000800 */
[----:B0-----:R-:W-:-:S05]  /*05f0*/  @!P6 IMAD.IADD R13, R10, 0x1, R13 ;  /* 0x000000010a0de824 */ /* 0x001fca00078e020d */
[----:B------:R-:W-:Y:S01]  /*0600*/  @!P6 STS [R6+0x3fc], R13 ;  /* 0x0003fc0d0600e388 */ /* 0x000fe20000000800 */
[----:B------:R-:W-:Y:S01]  /*0610*/  BAR.SYNC.DEFER_BLOCKING 0x0 ;  /* 0x0000000000007b1d */ /* 0x000fe20000010000 */
[----:B------:R-:W-:-:S13]  /*0620*/  ISETP.NE.AND P6, PT, R0, RZ, PT ;  /* 0x000000ff0000720c */ /* 0x000fda0003fc5270 */
[----:B------:R-:W0:Y:S01]  /*0630*/  @!P6 LDC.64 R8, c[0x0][0x390] ;  /* 0x0000e400ff08eb82 */ /* 0x000e220000000a00 */
[----:B------:R-:W-:Y:S04]  /*0640*/  @!P6 LDS R10, [R7+0x3fc] ;  /* 0x0003fc00070ae984 */ /* 0x000fe80000000800 */
[----:B------:R-:W1:Y:S04]  /*0650*/  @!P6 LDS R15, [R7+0x800] ;  /* 0x00080000070fe984 */ /* 0x000e680000000800 */
[----:B------:R-:W-:Y:S01]  /*0660*/  @!P6 STS [R7+0x800], RZ ;  /* 0x000800ff0700e388 */ /* 0x000fe20000000800 */
[----:B0-----:R-:W-:-:S04]  /*0670*/  @!P6 IMAD.WIDE.U32 R8, R5, 0x4, R8 ;  /* 0x000000040508e825 */ /* 0x001fc800078e0008 */
[----:B-1----:R-:W-:-:S05]  /*0680*/  @!P6 IMAD.IADD R15, R10, 0x1, R15 ;  /* 0x000000010a0fe824 */ /* 0x002fca00078e020f */
[----:B------:R0:W-:Y:S01]  /*0690*/  @!P6 STG.E desc[UR4][R8.64], R15 ;  /* 0x0000000f0800e986 */ /* 0x0001e2000c101904 */
[----:B------:R-:W-:Y:S01]  /*06a0*/  BAR.SYNC.DEFER_BLOCKING 0x0 ;  /* 0x0000000000007b1d */ /* 0x000fe20000010000 */
[----:B0-----:R-:W-:-:S05]  /*06b0*/  @!P5 IMAD.SHL.U32 R8, R0, 0x80, RZ ;  /* 0x000000800008d824 */ /* 0x001fca00078e00ff */
[----:B------:R-:W-:-:S05]  /*06c0*/  @!P5 LEA.HI R8, R8, R8, RZ, 0x18 ;  /* 0x000000080808d211 */ /* 0x000fca00078fc0ff */
[----:B------:R-:W-:Y:S02]  /*06d0*/  @!P5 IMAD R13, R8, 0x4, R7 ;  /* 0x00000004080dd824 */ /* 0x000fe400078e0207 */
[----:B------:R-:W-:Y:S01]  /*06e0*/  @!P4 IMAD.SHL.U32 R8, R0, 0x40, RZ ;  /* 0x000000400008c824 */ /* 0x000fe200078e00ff */
[----:B------:R-:W0:Y:S04]  /*06f0*/  @!P6 LDS R6, [R7+0x800] ;  /* 0x000800000706e984 */ /* 0x000e280000000800 */
[----:B------:R-:W-:Y:S01]  /*0700*/  @!P4 LEA.HI R8, R8, R8, RZ, 0x18 ;  /* 0x000000080808c211 */ /* 0x000fe200078fc0ff */
[----:B------:R-:W1:Y:S04]  /*0710*/  @!P6 LDS R5, [R7+0x3fc] ;  /* 0x0003fc000705e984 */ /* 0x000e680000000800 */
[----:B0-----:R-:W-:Y:S01]  /*0720*/  @!P6 STS [R7+0x3fc], R6 ;  /* 0x0003fc060700e388 */ /* 0x001fe20000000800 */
[----:B-1----:R-:W-:-:S05]  /*0730*/  @!P6 IMAD.IADD R10, R6, 0x1, R5 ;  /* 0x00000001060ae824 */ /* 0x002fca00078e0205 */
[----:B------:R0:W-:Y:S01]  /*0740*/  @!P6 STS [R7+0x800], R10 ;  /* 0x0008000a0700e388 */ /* 0x0001e20000000800 */
[----:B------:R-:W-:Y:S01]  /*0750*/  BAR.SYNC.DEFER_BLOCKING 0x0 ;  /* 0x0000000000007b1d */ /* 0x000fe20000010000 */
[----:B------:R-:W-:Y:S01]  /*0760*/  ISETP.GT.U32.AND P6, PT, R0, 0x1, PT ;  /* 0x000000010000780c */ /* 0x000fe20003fc4070 */
[----:B0-----:R-:W-:-:S12]  /*0770*/  @!P4 IMAD R10, R8, 0x4, R7 ;  /* 0x00000004080ac824 */ /* 0x001fd800078e0207 */
[----:B------:R-:W-:-:S05]  /*0780*/  @!P6 IMAD R11, R0, 0x404, R7 ;  /* 0x00000404000be824 */ /* 0x000fca00078e0207 */
[----:B------:R-:W0:Y:S04]  /*0790*/  @!P6 LDS R5, [R11+0x3fc] ;  /* 0x0003fc000b05e984 */ /* 0x000e280000000800 */
[----:B------:R-:W1:Y:S04]  /*07a0*/  @!P6 LDS R12, [R11+0x1fc] ;  /* 0x0001fc000b0ce984 */ /* 0x000e680000000800 */
[----:B0-----:R-:W-:Y:S01]  /*07b0*/  @!P6 STS [R11+0x1fc], R5 ;  /* 0x0001fc050b00e388 */ /* 0x001fe20000000800 */
[----:B-1----:R-:W-:-:S05]  /*07c0*/  @!P6 IADD3 R12, PT, PT, R5, R12, RZ ;  /* 0x0000000c050ce210 */ /* 0x002fca0007ffe0ff */
[----:B------:R0:W-:Y:S01]  /*07d0*/  @!P6 STS [R11+0x3fc], R12 ;  /* 0x0003fc0c0b00e388 */ /* 0x0001e20000000800 */
[----:B------:R-:W-:Y:S01]  /*07e0*/  BAR.SYNC.DEFER_BLOCKING 0x0 ;  /* 0x0000000000007b1d */ /* 0x000fe20000010000 */
[C---:B------:R-:W-:Y:S01]  /*07f0*/  ISETP.GT.U32.AND P6, PT, R0.reuse, 0xff, PT ;  /* 0x000000ff0000780c */ /* 0x040fe20003fc4070 */
[----:B0-----:R-:W-:-:S05]  /*0800*/  @!P3 IMAD.SHL.U32 R11, R0, 0x20, RZ ;  /* 0x00000020000bb824 */ /* 0x001fca00078e00ff */
[----:B------:R-:W-:Y:S01]  /*0810*/  @!P3 LEA.HI R12, R11, R11, RZ, 0x18 ;  /* 0x0000000b0b0cb211 */ /* 0x000fe200078fc0ff */
[----:B------:R-:W-:-:S03]  /*0820*/  @!P2 IMAD.SHL.U32 R11, R0, 0x10, RZ ;  /* 0x00000010000ba824 */ /* 0x000fc600078e00ff */
[----:B------:R-:W-:Y:S02]  /*0830*/  @!P3 LEA R12, R12, R7, 0x2 ;  /* 0x000000070c0cb211 */ /* 0x000fe400078e10ff */
[----:B------:R-:W-:Y:S02]  /*0840*/  @!P2 LEA.HI R14, R11, R11, RZ, 0x18 ;  /* 0x0000000b0b0ea211 */ /* 0x000fe400078fc0ff */
[----:B------:R-:W-:-:S03]  /*0850*/  @!P0 SHF.L.U32 R11, R0, 0x2, RZ ;  /* 0x00000002000b8819 */ /* 0x000fc600000006ff */
[----:B------:R-:W-:Y:S01]  /*0860*/  @!P2 IMAD R14, R14, 0x4, R7 ;  /* 0x000000040e0ea824 */ /* 0x000fe200078e0207 */
[----:B------:R-:W0:Y:S04]  /*0870*/  @!P5 LDS R6, [R13+0x1fc] ;  /* 0x0001fc000d06d984 */ /* 0x000e280000000800 */
[----:B------:R-:W1:Y:S04]  /*0880*/  @!P5 LDS R9, [R13+0xfc] ;  /* 0x0000fc000d09d984 */ /* 0x000e680000000800 */
[----:B0-----:R-:W-:Y:S01]  /*0890*/  @!P5 STS [R13+0xfc], R6 ;  /* 0x0000fc060d00d388 */ /* 0x001fe20000000800 */
[----:B-1----:R-:W-:-:S05]  /*08a0*/  @!P5 IADD3 R9, PT, PT, R6, R9, RZ ;  /* 0x000000090609d210 */ /* 0x002fca0007ffe0ff */
[----:B------:R-:W-:Y:S01]  /*08b0*/  @!P5 STS [R13+0x1fc], R9 ;  /* 0x0001fc090d00d388 */ /* 0x000fe20000000800 */
[----:B------:R-:W-:Y:S06]  /*08c0*/  BAR.SYNC.DEFER_BLOCKING 0x0 ;  /* 0x0000000000007b1d */ /* 0x000fec0000010000 */
[----:B------:R-:W0:Y:S04]  /*08d0*/  @!P4 LDS R5, [R10+0xfc] ;  /* 0x0000fc000a05c984 */ /* 0x000e280000000800 */
[----:B------:R-:W1:Y:S04]  /*08e0*/  @!P4 LDS R8, [R10+0x7c] ;  /* 0x00007c000a08c984 */ /* 0x000e680000000800 */
[----:B0-----:R-:W-:Y:S01]  /*08f0*/  @!P4 STS [R10+0x7c], R5 ;  /* 0x00007c050a00c388 */ /* 0x001fe20000000800 */
[----:B-1----:R-:W-:-:S05]  /*0900*/  @!P4 IMAD.IADD R8, R5, 0x1, R8 ;  /* 0x000000010508c824 */ /* 0x002fca00078e0208 */
[----:B------:R0:W-:Y:S01]  /*0910*/  @!P4 STS [R10+0xfc], R8 ;  /* 0x0000fc080a00c388 */ /* 0x0001e20000000800 */
[----:B------:R-:W-:Y:S01]  /*0920*/  BAR.SYNC.DEFER_BLOCKING 0x0 ;  /* 0x0000000000007b1d */ /* 0x000fe20000010000 */
[----:B0-----:R-:W-:-:S04]  /*0930*/  @!P1 SHF.L.U32 R10, R0, 0x3, RZ ;  /* 0x00000003000a9819 */ /* 0x001fc800000006ff */
[----:B------:R-:W-:-:S05]  /*0940*/  @!P1 LEA.HI R10, R10, R10, RZ, 0x18 ;  /* 0x0000000a0a0a9211 */ /* 0x000fca00078fc0ff */
[----:B------:R-:W-:Y:S01]  /*0950*/  @!P1 IMAD R10, R10, 0x4, R7 ;  /* 0x000000040a0a9824 */ /* 0x000fe200078e0207 */
[----:B------:R-:W0:Y:S04]  /*0960*/  @!P3 LDS R6, [R12+0x7c] ;  /* 0x00007c000c06b984 */ /* 0x000e280000000800 */
[----:B------:R-:W1:Y:S04]  /*0970*/  @!P3 LDS R9, [R12+0x3c] ;  /* 0x00003c000c09b984 */ /* 0x000e680000000800 */
[----:B0-----:R-:W-:Y:S01]  /*0980*/  @!P3 STS [R12+0x3c], R6 ;  /* 0x00003c060c00b388 */ /* 0x001fe20000000800 */
[----:B-1----:R-:W-:-:S05]  /*0990*/  @!P3 IMAD.IADD R9, R6, 0x1, R9 ;  /* 0x000000010609b824 */ /* 0x002fca00078e0209 */
[----:B------:R0:W-:Y:S01]  /*09a0*/  @!P3 STS [R12+0x7c], R9 ;  /* 0x00007c090c00b388 */ /* 0x0001e20000000800 */
[----:B------:R-:W-:Y:S01]  /*09b0*/  BAR.SYNC.DEFER_BLOCKING 0x0 ;  /* 0x0000000000007b1d */ /* 0x000fe20000010000 */
[----:B0-----:R-:W-:-:S05]  /*09c0*/  @!P0 LEA.HI R12, R11, R11, RZ, 0x18 ;  /* 0x0000000b0b0c8211 */ /* 0x001fca00078fc0ff */
[----:B------:R-:W-:Y:S01]  /*09d0*/  @!P0 IMAD R12, R12, 0x4, R7 ;  /* 0x000000040c0c8824 */ /* 0x000fe200078e0207 */
[----:B------:R-:W0:Y:S04]  /*09e0*/  @!P2 LDS R5, [R14+0x3c] ;  /* 0x00003c000e05a984 */ /* 0x000e280000000800 */
[----:B------:R-:W1:Y:S04]  /*09f0*/  @!P2 LDS R8, [R14+0x1c] ;  /* 0x00001c000e08a984 */ /* 0x000e680000000800 */
[----:B0-----:R-:W-:Y:S01]  /*0a00*/  @!P2 STS [R14+0x1c], R5 ;  /* 0x00001c050e00a388 */ /* 0x001fe20000000800 */
[----:B-1----:R-:W-:-:S05]  /*0a10*/  @!P2 IMAD.IADD R8, R5, 0x1, R8 ;  /* 0x000000010508a824 */ /* 0x002fca00078e0208 */
[----:B------:R-:W-:Y:S01]  /*0a20*/  @!P2 STS [R14+0x3c], R8 ;  /* 0x00003c080e00a388 */ /* 0x000fe20000000800 */
[----:B------:R-:W-:Y:S06]  /*0a30*/  BAR.SYNC.DEFER_BLOCKING 0x0 ;  /* 0x0000000000007b1d */ /* 0x000fec0000010000 */
        /* <DEDUP_REMOVED lines=8> */
[----:B0-----:R0:W-:Y:S01]  /*0ac0*/  @!P0 STS [R12+0x4], R5 ;  /* 0x000004050c008388 */ /* 0x0011e20000000800 */
[----:B-1----:R-:W-:-:S05]  /*0ad0*/  @!P0 IADD3 R8, PT, PT, R5, R8, RZ ;  /* 0x0000000805088210 */ /* 0x002fca0007ffe0ff */
[----:B------:R0:W-:Y:S01]  /*0ae0*/  @!P0 STS [R12+0xc], R8 ;  /* 0x00000c080c008388 */ /* 0x0001e20000000800 */
[----:B------:R-:W-:Y:S06]  /*0af0*/  BAR.SYNC.DEFER_BLOCKING 0x0 ;  /* 0x0000000000007b1d */ /* 0x000fec0000010000 */
[----:B------:R-:W-:Y:S05]  /*0b00*/  @P6 BRA `(.L_x_10) ;  /* 0x0000000000286947 */ /* 0x000fea0003800000 */
[----:B0-----:R-:W-:-:S05]  /*0b10*/  IMAD.SHL.U32 R5, R0, 0x2, RZ ;  /* 0x0000000200057824 */ /* 0x001fca00078e00ff */
[-C--:B------:R-:W-:Y:S02]  /*0b20*/  LEA.HI R6, R5, R5.reuse, RZ, 0x18 ;  /* 0x0000000505067211 */ /* 0x080fe400078fc0ff */
[----:B------:R-:W-:-:S03]  /*0b30*/  LEA.HI R0, R0, R5, RZ, 0x19 ;  /* 0x0000000500007211 */ /* 0x000fc600078fc8ff */
[----:B------:R-:W-:Y:S01]  /*0b40*/  IMAD R6, R6, 0x4, R7 ;  /* 0x0000000406067824 */ /* 0x000fe200078e0207 */
[----:B------:R-:W-:-:S04]  /*0b50*/  LEA R7, R0, R7, 0x2 ;  /* 0x0000000700077211 */ /* 0x000fc800078e10ff */
[----:B------:R-:W-:Y:S04]  /*0b60*/  LDS R0, [R6+0x4] ;  /* 0x0000040006007984 */ /* 0x000fe80000000800 */
[----:B------:R-:W0:Y:S02]  /*0b70*/  LDS R5, [R7] ;  /* 0x0000000007057984 */ /* 0x000e240000000800 */
[----:B0-----:R-:W-:-:S05]  /*0b80*/  IMAD.IADD R5, R0, 0x1, R5 ;  /* 0x0000000100057824 */ /* 0x001fca00078e0205 */
[----:B------:R1:W-:Y:S04]  /*0b90*/  STS [R6+0x4], R5 ;  /* 0x0000040506007388 */ /* 0x0003e80000000800 */
[----:B------:R1:W-:Y:S02]  /*0ba0*/  STS [R7], R0 ;  /* 0x0000000007007388 */ /* 0x0003e40000000800 */
.L_x_10:
[----:B------:R-:W-:Y:S05]  /*0bb0*/  BSYNC.RECONVERGENT B0 ;  /* 0x0000000000007941 */ /* 0x000fea0003800200 */
.L_x_9:
[----:B------:R-:W-:Y:S06]  /*0bc0*/  BAR.SYNC.DEFER_BLOCKING 0x0 ;  /* 0x0000000000007b1d */ /* 0x000fec0000010000 */
[----:B01----:R-:W0:Y:S04]  /*0bd0*/  LDS R5, [R4] ;  /* 0x0000000004057984 */ /* 0x003e280000000800 */
[----:B0-----:R-:W-:Y:S01]  /*0be0*/  STG.E desc[UR4][R2.64], R5 ;  /* 0x0000000502007986 */ /* 0x001fe2000c101904 */
[----:B------:R-:W-:Y:S05]  /*0bf0*/  EXIT ;  /* 0x000000000000794d */ /* 0x000fea0003800000 */
.L_x_11:
        /* <DEDUP_REMOVED lines=16> */
.L_x_19:


//--------------------- .text._Z17digit_of_a_numberPjiiS_ --------------------------
	.section	.text._Z17digit_of_a_numberPjiiS_,"ax",@progbits
	.align	128
        .global         _Z17digit_of_a_numberPjiiS_
        .type           _Z17digit_of_a_numberPjiiS_,@function
        .size           _Z17digit_of_a_numberPjiiS_,(.L_x_20 - _Z17digit_of_a_numberPjiiS_)
        .other          _Z17digit_of_a_numberPjiiS_,@"STO_CUDA_ENTRY STV_DEFAULT"
_Z17digit_of_a_numberPjiiS_:
.text._Z17digit_of_a_numberPjiiS_:
[----:B------:R-:W-:Y:S01]  /*0000*/  LDC R1, c[0x0][0x37c] ;  /* 0x0000df00ff017b82 */ /* 0x000fe20000000800 */
[----:B------:R-:W0:Y:S07]  /*0010*/  S2R R7, SR_TID.X ;  /* 0x0000000000077919 */ /* 0x000e2e0000002100 */
[----:B------:R-:W0:Y:S01]  /*0020*/  S2UR UR4, SR_CTAID.X ;  /* 0x00000000000479c3 */ /* 0x000e220000002500 */
[----:B------:R-:W1:Y:S07]  /*0030*/  LDCU UR6, c[0x0][0x388] ;  /* 0x00007100ff0677ac */ /* 0x000e6e0008000800 */
[----:B------:R-:W0:Y:S01]  /*0040*/  LDC R0, c[0x0][0x360] ;  /* 0x0000d800ff007b82 */ /* 0x000e220000000800 */
[----:B------:R-:W2:Y:S01]  /*0050*/  LDCU UR5, c[0x0][0x370] ;  /* 0x00006e00ff0577ac */ /* 0x000ea20008000800 */
[----:B0-----:R-:W-:-:S02]  /*0060*/  IMAD R7, R0, UR4, R7 ;  /* 0x0000000400077c24 */ /* 0x001fc4000f8e0207 */
[----:B--2---:R-:W-:-:S03]  /*0070*/  IMAD R0, R0, UR5, RZ ;  /* 0x0000000500007c24 */ /* 0x004fc6000f8e02ff */
[----:B-1----:R-:W-:-:S13]  /*0080*/  ISETP.GE.AND P0, PT, R7, UR6, PT ;  /* 0x0000000607007c0c */ /* 0x002fda000bf06270 */
[----:B------:R-:W-:Y:S05]  /*0090*/  @P0 EXIT ;  /* 0x000000000000094d */ /* 0x000fea0003800000 */
[----:B------:R-:W0:Y:S01]  /*00a0*/  I2F.U32.RP R8, R0 ;  /* 0x0000000000087306 */ /* 0x000e220000209000 */
[C---:B------:R-:W-:Y:S01]  /*00b0*/  IMAD.IADD R4, R0.reuse, 0x1, R7 ;  /* 0x0000000100047824 */ /* 0x040fe200078e0207 */
[----:B------:R-:W-:Y:S01]  /*00c0*/  ISETP.NE.U32.AND P2, PT, R0, RZ, PT ;  /* 0x000000ff0000720c */ /* 0x000fe20003f45070 */
[----:B------:R-:W-:Y:S01]  /*00d0*/  IMAD.MOV R9, RZ, RZ, -R0 ;  /* 0x000000ffff097224 */ /* 0x000fe200078e0a00 */
[----:B------:R-:W1:Y:S01]  /*00e0*/  LDCU UR8, c[0x0][0x38c] ;  /* 0x00007180ff0877ac */ /* 0x000e620008000800 */
[----:B------:R-:W-:Y:S01]  /*00f0*/  BSSY.RECONVERGENT B0, `(.L_x_12) ;  /* 0x000002c000007945 */ /* 0x000fe20003800200 */
[C---:B------:R-:W-:Y:S02]  /*0100*/  ISETP.GE.AND P0, PT, R4.reuse, UR6, PT ;  /* 0x0000000604007c0c */ /* 0x040fe4000bf06270 */
[----:B------:R-:W-:Y:S01]  /*0110*/  VIMNMX R5, PT, PT, R4, UR6, !PT ;  /* 0x0000000604057c48 */ /* 0x000fe2000ffe0100 */
[----:B------:R-:W2:Y:S01]  /*0120*/  LDCU.64 UR4, c[0x0][0x358] ;  /* 0x00006b00ff0477ac */ /* 0x000ea20008000a00 */
[----:B------:R-:W-:Y:S01]  /*0130*/  SEL R6, RZ, 0x1, P0 ;  /* 0x00000001ff067807 */ /* 0x000fe20000000000 */
[----:B------:R-:W3:Y:S03]  /*0140*/  LDCU UR7, c[0x0][0x38c] ;  /* 0x00007180ff0777ac */ /* 0x000ee60008000800 */
[----:B------:R-:W-:Y:S01]  /*0150*/  IADD3 R5, PT, PT, R5, -R4, -R6 ;  /* 0x8000000405057210 */ /* 0x000fe20007ffe806 */
[----:B0-----:R-:W0:Y:S02]  /*0160*/  MUFU.RCP R8, R8 ;  /* 0x0000000800087308 */ /* 0x001e240000001000 */
[----:B0-----:R-:W-:-:S06]  /*0170*/  VIADD R2, R8, 0xffffffe ;  /* 0x0ffffffe08027836 */ /* 0x001fcc0000000000 */
[----:B------:R0:W4:Y:S02]  /*0180*/  F2I.FTZ.U32.TRUNC.NTZ R3, R2 ;  /* 0x0000000200037305 */ /* 0x000124000021f000 */
[----:B0-----:R-:W-:Y:S02]  /*0190*/  HFMA2 R2, -RZ, RZ, 0, 0 ;  /* 0x00000000ff027431 */ /* 0x001fe400000001ff */
[----:B----4-:R-:W-:-:S04]  /*01a0*/  IMAD R9, R9, R3, RZ ;  /* 0x0000000309097224 */ /* 0x010fc800078e02ff */
[----:B------:R-:W-:-:S06]  /*01b0*/  IMAD.HI.U32 R8, R3, R9, R2 ;  /* 0x0000000903087227 */ /* 0x000fcc00078e0002 */
[----:B------:R-:W-:-:S04]  /*01c0*/  IMAD.HI.U32 R9, R8, R5, RZ ;  /* 0x0000000508097227 */ /* 0x000fc800078e00ff */
[----:B------:R-:W-:-:S04]  /*01d0*/  IMAD.MOV R2, RZ, RZ, -R9 ;  /* 0x000000ffff027224 */ /* 0x000fc800078e0a09 */
[----:B------:R-:W-:Y:S02]  /*01e0*/  IMAD R5, R0, R2, R5 ;  /* 0x0000000200057224 */ /* 0x000fe400078e0205 */
[----:B------:R-:W0:Y:S03]  /*01f0*/  LDC.64 R2, c[0x0][0x380] ;  /* 0x0000e000ff027b82 */ /* 0x000e260000000a00 */
[----:B------:R-:W-:-:S13]  /*0200*/  ISETP.GE.U32.AND P0, PT, R5, R0, PT ;  /* 0x000000000500720c */ /* 0x000fda0003f06070 */
[----:B------:R-:W-:Y:S01]  /*0210*/  @P0 IMAD.IADD R5, R5, 0x1, -R0 ;  /* 0x0000000105050824 */ /* 0x000fe200078e0a00 */
[----:B------:R-:W-:-:S04]  /*0220*/  @P0 IADD3 R9, PT, PT, R9, 0x1, RZ ;  /* 0x0000000109090810 */ /* 0x000fc80007ffe0ff */
[-C--:B------:R-:W-:Y:S02]  /*0230*/  ISETP.GE.U32.AND P1, PT, R5, R0.reuse, PT ;  /* 0x000000000500720c */ /* 0x080fe40003f26070 */
[----:B------:R-:W4:Y:S11]  /*0240*/  LDC.64 R4, c[0x0][0x390] ;  /* 0x0000e400ff047b82 */ /* 0x000f360000000a00 */
[----:B------:R-:W-:Y:S01]  /*0250*/  @P1 VIADD R9, R9, 0x1 ;  /* 0x0000000109091836 */ /* 0x000fe20000000000 */
[----:B------:R-:W-:-:S05]  /*0260*/  @!P2 LOP3.LUT R9, RZ, R0, RZ, 0x33, !PT ;  /* 0x00000000ff09a212 */ /* 0x000fca00078e33ff */
[----:B------:R-:W-:-:S05]  /*0270*/  IMAD.IADD R6, R6, 0x1, R9 ;  /* 0x0000000106067824 */ /* 0x000fca00078e0209 */
[C---:B------:R-:W-:Y:S02]  /*0280*/  LOP3.LUT R8, R6.reuse, 0x3, RZ, 0xc0, !PT ;  /* 0x0000000306087812 */ /* 0x040fe400078ec0ff */
[----:B------:R-:W-:Y:S02]  /*0290*/  ISETP.GE.U32.AND P1, PT, R6, 0x3, PT ;  /* 0x000000030600780c */ /* 0x000fe40003f26070 */
[----:B------:R-:W-:-:S13]  /*02a0*/  ISETP.NE.AND P0, PT, R8, 0x3, PT ;  /* 0x000000030800780c */ /* 0x000fda0003f05270 */
[----:B0123--:R-:W-:Y:S05]  /*02b0*/  @!P0 BRA `(.L_x_13) ;  /* 0x00000000003c8947 */ /* 0x00ffea0003800000 */
[----:B------:R-:W0:Y:S01]  /*02c0*/  LDC.64 R8, c[0x0][0x390] ;  /* 0x0000e400ff087b82 */ /* 0x000e220000000a00 */
[----:B------:R-:W-:-:S04]  /*02d0*/  IADD3 R6, PT, PT, R6, 0x1, RZ ;  /* 0x0000000106067810 */ /* 0x000fc80007ffe0ff */
[----:B------:R-:W-:-:S03]  /*02e0*/  LOP3.LUT R6, R6, 0x3, RZ, 0xc0, !PT ;  /* 0x0000000306067812 */ /* 0x000fc600078ec0ff */
[----:B------:R-:W1:Y:S02]  /*02f0*/  LDC.64 R10, c[0x0][0x380] ;  /* 0x0000e000ff0a7b82 */ /* 0x000e640000000a00 */
[----:B------:R-:W-:-:S07]  /*0300*/  IMAD.MOV R6, RZ, RZ, -R6 ;  /* 0x000000ffff067224 */ /* 0x000fce00078e0a06 */
.L_x_14:
[----:B-1----:R-:W-:-:S06]  /*0310*/  IMAD.WIDE R14, R7, 0x4, R10 ;  /* 0x00000004070e7825 */ /* 0x002fcc00078e020a */
[----:B--2---:R-:W2:Y:S01]  /*0320*/  LDG.E R14, desc[UR4][R14.64] ;  /* 0x000000040e0e7981 */ /* 0x004ea2000c1e1900 */
[----:B0-----:R-:W-:Y:S01]  /*0330*/  IMAD.WIDE R12, R7, 0x4, R8 ;  /* 0x00000004070c7825 */ /* 0x001fe200078e0208 */
[----:B------:R-:W-:-:S03]  /*0340*/  IADD3 R7, PT, PT, R0, R7, RZ ;  /* 0x0000000700077210 */ /* 0x000fc60007ffe0ff */
[----:B------:R-:W-:-:S05]  /*0350*/  VIADD R6, R6, 0x1 ;  /* 0x0000000106067836 */ /* 0x000fca0000000000 */
[----:B------:R-:W-:Y:S02]  /*0360*/  ISETP.NE.AND P0, PT, R6, RZ, PT ;  /* 0x000000ff0600720c */ /* 0x000fe40003f05270 */
[----:B--2---:R-:W-:-:S04]  /*0370*/  SHF.R.U32.HI R16, RZ, UR7, R14 ;  /* 0x00000007ff107c19 */ /* 0x004fc8000801160e */
[----:B------:R-:W-:-:S05]  /*0380*/  LOP3.LUT R17, R16, 0x1, RZ, 0xc0, !PT ;  /* 0x0000000110117812 */ /* 0x000fca00078ec0ff */
[----:B------:R2:W-:Y:S02]  /*0390*/  STG.E desc[UR4][R12.64], R17 ;  /* 0x000000110c007986 */ /* 0x0005e4000c101904 */
[----:B------:R-:W-:Y:S05]  /*03a0*/  @P0 BRA `(.L_x_14) ;  /* 0xfffffffc00d80947 */ /* 0x000fea000383ffff */
.L_x_13:
[----:B------:R-:W-:Y:S05]  /*03b0*/  BSYNC.RECONVERGENT B0 ;  /* 0x0000000000007941 */ /* 0x000fea0003800200 */
.L_x_12:
[----:B------:R-:W-:Y:S05]  /*03c0*/  @!P1 EXIT ;  /* 0x000000000000994d */ /* 0x000fea0003800000 */
.L_x_15:
[----:B-1----:R-:W-:-:S05]  /*03d0*/  IMAD.WIDE R14, R7, 0x4, R2 ;  /* 0x00000004070e7825 */ /* 0x002fca00078e0202 */
[----:B------:R-:W3:Y:S01]  /*03e0*/  LDG.E R6, desc[UR4][R14.64] ;  /* 0x000000040e067981 */ /* 0x000ee2000c1e1900 */
[----:B--2-4-:R-:W-:-:S04]  /*03f0*/  IMAD.WIDE R16, R7, 0x4, R4 ;  /* 0x0000000407107825 */ /* 0x014fc800078e0204 */
[----:B------:R-:W-:Y:S01]  /*0400*/  IMAD.WIDE R8, R0, 0x4, R14 ;  /* 0x0000000400087825 */ /* 0x000fe200078e020e */
[----:B---3--:R-:W-:-:S04]  /*0410*/  SHF.R.U32.HI R6, RZ, UR8, R6 ;  /* 0x00000008ff067c19 */ /* 0x008fc80008011606 */
[----:B------:R-:W-:-:S05]  /*0420*/  LOP3.LUT R19, R6, 0x1, RZ, 0xc0, !PT ;  /* 0x0000000106137812 */ /* 0x000fca00078ec0ff */
[----:B------:R0:W-:Y:S04]  /*0430*/  STG.E desc[UR4][R16.64], R19 ;  /* 0x0000001310007986 */ /* 0x0001e8000c101904 */
[----:B------:R-:W2:Y:S01]  /*0440*/  LDG.E R6, desc[UR4][R8.64] ;  /* 0x0000000408067981 */ /* 0x000ea2000c1e1900 */
[----:B------:R-:W-:-:S04]  /*0450*/  IMAD.WIDE R10, R0, 0x4, R16 ;  /* 0x00000004000a7825 */ /* 0x000fc800078e0210 */
[----:B------:R-:W-:Y:S01]  /*0460*/  IMAD.WIDE R12, R0, 0x4, R8 ;  /* 0x00000004000c7825 */ /* 0x000fe200078e0208 */
[----:B--2---:R-:W-:-:S04]  /*0470*/  SHF.R.U32.HI R6, RZ, UR8, R6 ;  /* 0x00000008ff067c19 */ /* 0x004fc80008011606 */
[----:B------:R-:W-:-:S05]  /*0480*/  LOP3.LUT R21, R6, 0x1, RZ, 0xc0, !PT ;  /* 0x0000000106157812 */ /* 0x000fca00078ec0ff */
[----:B------:R1:W-:Y:S04]  /*0490*/  STG.E desc[UR4][R10.64], R21 ;  /* 0x000000150a007986 */ /* 0x0003e8000c101904 */
[----:B------:R-:W2:Y:S01]  /*04a0*/  LDG.E R6, desc[UR4][R12.64] ;  /* 0x000000040c067981 */ /* 0x000ea2000c1e1900 */
[----:B------:R-:W-:-:S04]  /*04b0*/  IMAD.WIDE R14, R0, 0x4, R10 ;  /* 0x00000004000e7825 */ /* 0x000fc800078e020a */
[----:B0-----:R-:W-:Y:S01]  /*04c0*/  IMAD.WIDE R16, R0, 0x4, R12 ;  /* 0x0000000400107825 */ /* 0x001fe200078e020c */
[----:B--2---:R-:W-:-:S04]  /*04d0*/  SHF.R.U32.HI R6, RZ, UR8, R6 ;  /* 0x00000008ff067c19 */ /* 0x004fc80008011606 */
[----:B------:R-:W-:-:S05]  /*04e0*/  LOP3.LUT R23, R6, 0x1, RZ, 0xc0, !PT ;  /* 0x0000000106177812 */ /* 0x000fca00078ec0ff */
[----:B------:R1:W-:Y:S04]  /*04f0*/  STG.E desc[UR4][R14.64], R23 ;  /* 0x000000170e007986 */ /* 0x0003e8000c101904 */
[----:B------:R-:W2:Y:S01]  /*0500*/  LDG.E R16, desc[UR4][R16.64] ;  /* 0x0000000410107981 */ /* 0x000ea2000c1e1900 */
[----:B------:R-:W-:-:S04]  /*0510*/  IMAD.WIDE R8, R0, 0x4, R14 ;  /* 0x0000000400087825 */ /* 0x000fc800078e020e */
[----:B------:R-:W-:-:S05]  /*0520*/  IMAD R7, R0, 0x4, R7 ;  /* 0x0000000400077824 */ /* 0x000fca00078e0207 */
[----:B------:R-:W-:Y:S02]  /*0530*/  ISETP.GE.AND P0, PT, R7, UR6, PT ;  /* 0x0000000607007c0c */ /* 0x000fe4000bf06270 */
[----:B--2---:R-:W-:-:S04]  /*0540*/  SHF.R.U32.HI R6, RZ, UR8, R16 ;  /* 0x00000008ff067c19 */ /* 0x004fc80008011610 */
[----:B------:R-:W-:-:S05]  /*0550*/  LOP3.LUT R19, R6, 0x1, RZ, 0xc0, !PT ;  /* 0x0000000106137812 */ /* 0x000fca00078ec0ff */
[----:B------:R1:W-:Y:S02]  /*0560*/  STG.E desc[UR4][R8.64], R19 ;  /* 0x0000001308007986 */ /* 0x0003e4000c101904 */
[----:B------:R-:W-:Y:S05]  /*0570*/  @!P0 BRA `(.L_x_15) ;  /* 0xfffffffc00948947 */ /* 0x000fea000383ffff */
[----:B------:R-:W-:Y:S05]  /*0580*/  EXIT ;  /* 0x000000000000794d */ /* 0x000fea0003800000 */
.L_x_16:
        /* <DEDUP_REMOVED lines=15> */
.L_x_20:


//--------------------- .nv.shared.reserved.0     --------------------------
	.section	.nv.shared.reserved.0,"aw",@nobits
	.weak		__nv_reservedSMEM_offset_0_alias
	.size		__nv_reservedSMEM_offset_0_alias, 0, 64
	.other		__nv_reservedSMEM_offset_0_alias,@"STO_CUDA_RESERVED_SHARED STV_DEFAULT"
__nv_reservedSMEM_offset_0_alias:
	.zero		0
	.zero		64


//--------------------- .nv.shared._Z8par_scanPjiS_ --------------------------
	.section	.nv.shared._Z8par_scanPjiS_,"aw",@nobits
	.sectionflags	@""
	.align	4
.nv.shared._Z8par_scanPjiS_:
	.zero		3552


//--------------------- .nv.constant0._Z10radix_sortPjiiS_S_ --------------------------
	.section	.nv.constant0._Z10radix_sortPjiiS_S_,"a",@progbits
	.sectionflags	@""
	.align	4
.nv.constant0._Z10radix_sortPjiiS_S_:
	.zero		928


//--------------------- .nv.constant0._Z4backPjiiS_ --------------------------
	.section	.nv.constant0._Z4backPjiiS_,"a",@progbits
	.sectionflags	@""
	.align	4
.nv.constant0._Z4backPjiiS_:
	.zero		920


//--------------------- .nv.constant0._Z8par_scanPjiS_ --------------------------
	.section	.nv.constant0._Z8par_scanPjiS_,"a",@progbits
	.sectionflags	@""
	.align	4
.nv.constant0._Z8par_scanPjiS_:
	.zero		920


//--------------------- .nv.constant0._Z17digit_of_a_numberPjiiS_ --------------------------
	.section	.nv.constant0._Z17digit_of_a_numberPjiiS_,"a",@progbits
	.sectionflags	@""
	.align	4
.nv.constant0._Z17digit_of_a_numberPjiiS_:
	.zero		920


//--------------------- SYMBOLS --------------------------

	.type		.nv.reservedSmem.offset0,@object
	.size		.nv.reservedSmem.offset0,0x4
	.type		.nv.reservedSmem.cap,@object
	.size		.nv.reservedSmem.cap,0x4
